// auto-generated by cutlass_sweep.gemm — config: {"arch": "sm_90", "cluster_m": 2, "cluster_n": 1, "dtype": "e4m3", "stages": 3, "tile_k": 128, "tile_m": 64, "tile_n": 64}
#include "cutlass/cutlass.h"
#include "cutlass/gemm/collective/collective_builder.hpp"
#include "cutlass/gemm/device/gemm_universal_adapter.h"
#include "cutlass/gemm/kernel/gemm_universal.hpp"
#include "cutlass/epilogue/collective/collective_builder.hpp"

using ElemA = cutlass::float_e4m3_t;
using ElemB = cutlass::float_e4m3_t;
using ElemCD = cutlass::float_e4m3_t;
using Acc  = float;
using TileShape    = cute::Shape<cute::_64, cute::_64, cute::_128>;
using ClusterShape = cute::Shape<cute::_2, cute::_1, cute::_1>;

using CollectiveEpilogue = typename cutlass::epilogue::collective::CollectiveBuilder<
    cutlass::arch::Sm90, cutlass::arch::OpClassTensorOp,
    TileShape, ClusterShape,
    cutlass::epilogue::collective::EpilogueTileAuto,
    Acc, Acc,
    ElemCD, cutlass::layout::RowMajor, 128 / cutlass::sizeof_bits<ElemCD>::value,
    ElemCD, cutlass::layout::RowMajor, 128 / cutlass::sizeof_bits<ElemCD>::value,
    cutlass::epilogue::collective::EpilogueScheduleAuto
  >::CollectiveOp;

using CollectiveMainloop = typename cutlass::gemm::collective::CollectiveBuilder<
    cutlass::arch::Sm90, cutlass::arch::OpClassTensorOp,
    ElemA, cutlass::layout::RowMajor, 128 / cutlass::sizeof_bits<ElemA>::value,
    ElemB, cutlass::layout::ColumnMajor, 128 / cutlass::sizeof_bits<ElemB>::value,
    Acc,
    TileShape, ClusterShape,
    cutlass::gemm::collective::StageCount<3>,
    cutlass::gemm::collective::KernelScheduleAuto
  >::CollectiveOp;

using GemmKernel = cutlass::gemm::kernel::GemmUniversal<
    cute::Shape<int,int,int,int>,
    CollectiveMainloop,
    CollectiveEpilogue
>;
using Gemm = cutlass::gemm::device::GemmUniversalAdapter<GemmKernel>;

// Force the device kernel symbol into the cubin without needing a host main.
auto* _anchor = &cutlass::device_kernel<GemmKernel>;


// ===== COMPILED SASS (sm_90a) =====

	.target	sm_90a

	.elftype	@"ET_EXEC"


//--------------------- .note.nv.tkinfo           --------------------------
	.section	.note.nv.tkinfo,"",@"SHT_NOTE"
	.sectionflags	@"SHF_NOTE_NV_TKINFO"
	.tkinfo
        /*0018*/ 	.word	0x00000002
        /*0030*/ 	.string	""
        /*0030*/ 	.string	"ptxas"
        /*0030*/ 	.string	"Cuda compilation tools, release 13.0, V13.0.88"
        /*0030*/ 	.string	"Build cuda_13.0.r13.0/compiler.36424714_0"
        /*0030*/ 	.string	"-arch sm_90a -m 64 "



//--------------------- .note.nv.cuinfo           --------------------------
	.section	.note.nv.cuinfo,"",@"SHT_NOTE"
	.sectionflags	@"SHF_NOTE_NV_CUINFO"
        /*0018*/ 	.short	0x0002
        /*001a*/ 	.short	0x005a
        /*001c*/ 	.short	0x0082
	.zero		2


//--------------------- .nv.info                  --------------------------
	.section	.nv.info,"",@"SHT_CUDA_INFO"
	.align	4


	//----- nvinfo : EIATTR_REGCOUNT
	.align		4
        /*0000*/ 	.byte	0x04, 0x2f
        /*0002*/ 	.short	(.L_12 - .L_11)
	.align		4
.L_11:
        /*0004*/ 	.word	index@(_ZN7cutlass13device_kernelINS_4gemm6kernel13GemmUniversalIN4cute5tupleIJiiiiEEENS1_10collective13CollectiveMmaINS1_37MainloopSm90TmaGmmaWarpSpecializedFP8ILi3ENS5_IJNS4_1CILi2EEENSA_ILi1EEESC_EEENS1_32KernelTmaWarpSpecializedPingpongEEENS5_IJNSA_ILi64EEESG_NSA_ILi128EEEEEENS_12float_e4m3_tENS5_IJlSC_lEEESJ_SK_NS4_8TiledMMAINS4_8MMA_AtomIJNS4_4SM904GMMA30MMA_64x64x32_F32E4M3E4M3_SS_TNILNSO_7ScaleInE1ELSQ_1EEEEEENS4_6LayoutINS5_IJSC_SC_SC_EEENS5_IJNSA_ILi0EEESV_SV_EEEEENS5_IJNS4_10UnderscoreESY_SY_EEEEENS4_13SM90_TMA_LOADENS4_14ComposedLayoutINS4_7SwizzleILi3ELi4ELi3EEENS4_18smem_ptr_flag_bitsILi8EEENST_INS5_IJNSA_ILi8EEESH_EEENS5_IJSH_SC_EEEEEEEvNS4_8identityENS4_23SM90_TMA_LOAD_MULTICASTES1B_vS1C_EENS_8epilogue10collective6detail29Sm90TmaWarpSpecializedAdapterINS1G_15DefaultEpilogueISJ_SK_SK_NS1F_6thread17LinearCombinationISJ_Li1EffLNS1K_9ScaleType4KindE0ELNS_15FloatRoundStyleE2ESJ_EENS1_15EpilogueDefaultEEEEEvvEEEEvNT_6ParamsE)
        /*0008*/ 	.word	0x000000a8


	//----- nvinfo : EIATTR_FRAME_SIZE
	.align		4
.L_12:
        /*000c*/ 	.byte	0x04, 0x11
        /*000e*/ 	.short	(.L_14 - .L_13)
	.align		4
.L_13:
        /*0010*/ 	.word	index@(_ZN7cutlass13device_kernelINS_4gemm6kernel13GemmUniversalIN4cute5tupleIJiiiiEEENS1_10collective13CollectiveMmaINS1_37MainloopSm90TmaGmmaWarpSpecializedFP8ILi3ENS5_IJNS4_1CILi2EEENSA_ILi1EEESC_EEENS1_32KernelTmaWarpSpecializedPingpongEEENS5_IJNSA_ILi64EEESG_NSA_ILi128EEEEEENS_12float_e4m3_tENS5_IJlSC_lEEESJ_SK_NS4_8TiledMMAINS4_8MMA_AtomIJNS4_4SM904GMMA30MMA_64x64x32_F32E4M3E4M3_SS_TNILNSO_7ScaleInE1ELSQ_1EEEEEENS4_6LayoutINS5_IJSC_SC_SC_EEENS5_IJNSA_ILi0EEESV_SV_EEEEENS5_IJNS4_10UnderscoreESY_SY_EEEEENS4_13SM90_TMA_LOADENS4_14ComposedLayoutINS4_7SwizzleILi3ELi4ELi3EEENS4_18smem_ptr_flag_bitsILi8EEENST_INS5_IJNSA_ILi8EEESH_EEENS5_IJSH_SC_EEEEEEEvNS4_8identityENS4_23SM90_TMA_LOAD_MULTICASTES1B_vS1C_EENS_8epilogue10collective6detail29Sm90TmaWarpSpecializedAdapterINS1G_15DefaultEpilogueISJ_SK_SK_NS1F_6thread17LinearCombinationISJ_Li1EffLNS1K_9ScaleType4KindE0ELNS_15FloatRoundStyleE2ESJ_EENS1_15EpilogueDefaultEEEEEvvEEEEvNT_6ParamsE)
        /*0014*/ 	.word	0x00000000


	//----- nvinfo : EIATTR_MIN_STACK_SIZE
	.align		4
.L_14:
        /*0018*/ 	.byte	0x04, 0x12
        /*001a*/ 	.short	(.L_16 - .L_15)
	.align		4
.L_15:
        /*001c*/ 	.word	index@(_ZN7cutlass13device_kernelINS_4gemm6kernel13GemmUniversalIN4cute5tupleIJiiiiEEENS1_10collective13CollectiveMmaINS1_37MainloopSm90TmaGmmaWarpSpecializedFP8ILi3ENS5_IJNS4_1CILi2EEENSA_ILi1EEESC_EEENS1_32KernelTmaWarpSpecializedPingpongEEENS5_IJNSA_ILi64EEESG_NSA_ILi128EEEEEENS_12float_e4m3_tENS5_IJlSC_lEEESJ_SK_NS4_8TiledMMAINS4_8MMA_AtomIJNS4_4SM904GMMA30MMA_64x64x32_F32E4M3E4M3_SS_TNILNSO_7ScaleInE1ELSQ_1EEEEEENS4_6LayoutINS5_IJSC_SC_SC_EEENS5_IJNSA_ILi0EEESV_SV_EEEEENS5_IJNS4_10UnderscoreESY_SY_EEEEENS4_13SM90_TMA_LOADENS4_14ComposedLayoutINS4_7SwizzleILi3ELi4ELi3EEENS4_18smem_ptr_flag_bitsILi8EEENST_INS5_IJNSA_ILi8EEESH_EEENS5_IJSH_SC_EEEEEEEvNS4_8identityENS4_23SM90_TMA_LOAD_MULTICASTES1B_vS1C_EENS_8epilogue10collective6detail29Sm90TmaWarpSpecializedAdapterINS1G_15DefaultEpilogueISJ_SK_SK_NS1F_6thread17LinearCombinationISJ_Li1EffLNS1K_9ScaleType4KindE0ELNS_15FloatRoundStyleE2ESJ_EENS1_15EpilogueDefaultEEEEEvvEEEEvNT_6ParamsE)
        /*0020*/ 	.word	0x00000000
.L_16:


//--------------------- .nv.compat                --------------------------
	.section	.nv.compat,"",@"SHT_CUDA_COMPAT_INFO"
	.align	4
        /*0000*/ 	.byte	0x02, 0x09, 0x01, 0x00, 0x02, 0x02, 0x04, 0x00, 0x02, 0x05, 0x05, 0x00, 0x03, 0x07, 0x01, 0x01
        /*0010*/ 	.byte	0x02, 0x03, 0x01, 0x00, 0x02, 0x06, 0x01, 0x00, 0x04, 0x0b, 0x08, 0x00, 0x00, 0x00, 0x00, 0x00
        /*0020*/ 	.byte	0x00, 0x00, 0x00, 0x00


//--------------------- .nv.info._ZN7cutlass13device_kernelINS_4gemm6kernel13GemmUniversalIN4cute5tupleIJiiiiEEENS1_10collective13CollectiveMmaINS1_37MainloopSm90TmaGmmaWarpSpecializedFP8ILi3ENS5_IJNS4_1CILi2EEENSA_ILi1EEESC_EEENS1_32KernelTmaWarpSpecializedPingpongEEENS5_IJNSA_ILi64EEESG_NSA_ILi128EEEEEENS_12float_e4m3_tENS5_IJlSC_lEEESJ_SK_NS4_8TiledMMAINS4_8MMA_AtomIJNS4_4SM904GMMA30MMA_64x64x32_F32E4M3E4M3_SS_TNILNSO_7ScaleInE1ELSQ_1EEEEEENS4_6LayoutINS5_IJSC_SC_SC_EEENS5_IJNSA_ILi0EEESV_SV_EEEEENS5_IJNS4_10UnderscoreESY_SY_EEEEENS4_13SM90_TMA_LOADENS4_14ComposedLayoutINS4_7SwizzleILi3ELi4ELi3EEENS4_18smem_ptr_flag_bitsILi8EEENST_INS5_IJNSA_ILi8EEESH_EEENS5_IJSH_SC_EEEEEEEvNS4_8identityENS4_23SM90_TMA_LOAD_MULTICASTES1B_vS1C_EENS_8epilogue10collective6detail29Sm90TmaWarpSpecializedAdapterINS1G_15DefaultEpilogueISJ_SK_SK_NS1F_6thread17LinearCombinationISJ_Li1EffLNS1K_9ScaleType4KindE0ELNS_15FloatRoundStyleE2ESJ_EENS1_15EpilogueDefaultEEEEEvvEEEEvNT_6ParamsE --------------------------
	.section	.nv.info._ZN7cutlass13device_kernelINS_4gemm6kernel13GemmUniversalIN4cute5tupleIJiiiiEEENS1_10collective13CollectiveMmaINS1_37MainloopSm90TmaGmmaWarpSpecializedFP8ILi3ENS5_IJNS4_1CILi2EEENSA_ILi1EEESC_EEENS1_32KernelTmaWarpSpecializedPingpongEEENS5_IJNSA_ILi64EEESG_NSA_ILi128EEEEEENS_12float_e4m3_tENS5_IJlSC_lEEESJ_SK_NS4_8TiledMMAINS4_8MMA_AtomIJNS4_4SM904GMMA30MMA_64x64x32_F32E4M3E4M3_SS_TNILNSO_7ScaleInE1ELSQ_1EEEEEENS4_6LayoutINS5_IJSC_SC_SC_EEENS5_IJNSA_ILi0EEESV_SV_EEEEENS5_IJNS4_10UnderscoreESY_SY_EEEEENS4_13SM90_TMA_LOADENS4_14ComposedLayoutINS4_7SwizzleILi3ELi4ELi3EEENS4_18smem_ptr_flag_bitsILi8EEENST_INS5_IJNSA_ILi8EEESH_EEENS5_IJSH_SC_EEEEEEEvNS4_8identityENS4_23SM90_TMA_LOAD_MULTICASTES1B_vS1C_EENS_8epilogue10collective6detail29Sm90TmaWarpSpecializedAdapterINS1G_15DefaultEpilogueISJ_SK_SK_NS1F_6thread17LinearCombinationISJ_Li1EffLNS1K_9ScaleType4KindE0ELNS_15FloatRoundStyleE2ESJ_EENS1_15EpilogueDefaultEEEEEvvEEEEvNT_6ParamsE,"",@"SHT_CUDA_INFO"
	.sectionflags	@""
	.align	4


	//----- nvinfo : EIATTR_CUDA_API_VERSION
	.align		4
        /*0000*/ 	.byte	0x04, 0x37
        /*0002*/ 	.short	(.L_18 - .L_17)
.L_17:
        /*0004*/ 	.word	0x00000082


	//----- nvinfo : EIATTR_KPARAM_INFO
	.align		4
.L_18:
        /*0008*/ 	.byte	0x04, 0x17
        /*000a*/ 	.short	(.L_20 - .L_19)
.L_19:
        /*000c*/ 	.word	0x00000000
        /*0010*/ 	.short	0x0000
        /*0012*/ 	.short	0x0070
        /*0014*/ 	.byte	0x00, 0xf0, 0x01, 0x10


	//----- nvinfo : EIATTR_SPARSE_MMA_MASK
	.align		4
.L_20:
        /*0018*/ 	.byte	0x03, 0x50
        /*001a*/ 	.short	0x0000


	//----- nvinfo : EIATTR_MAXREG_COUNT
	.align		4
        /*001c*/ 	.byte	0x03, 0x1b
        /*001e*/ 	.short	0x00a8


	//----- nvinfo : EIATTR_NUM_BARRIERS
	.align		4
        /*0020*/ 	.byte	0x02, 0x4c
        /*0022*/ 	.byte	0x01
	.zero		1


	//----- nvinfo : EIATTR_MERCURY_ISA_VERSION
	.align		4
        /*0024*/ 	.byte	0x03, 0x5f
        /*0026*/ 	.short	0x0101


	//----- nvinfo : EIATTR_INT_WARP_WIDE_INSTR_OFFSETS
	.align		4
        /*0028*/ 	.byte	0x04, 0x31
        /*002a*/ 	.short	(.L_22 - .L_21)


	//   ....[0]....
.L_21:
        /*002c*/ 	.word	0x00000490


	//   ....[1]....
        /*0030*/ 	.word	0x000004d0


	//   ....[2]....
        /*0034*/ 	.word	0x00000510


	//   ....[3]....
        /*0038*/ 	.word	0x000005b0


	//   ....[4]....
        /*003c*/ 	.word	0x000005d0


	//   ....[5]....
        /*0040*/ 	.word	0x00000630


	//   ....[6]....
        /*0044*/ 	.word	0x00000720


	//   ....[7]....
        /*0048*/ 	.word	0x00000770


	//   ....[8]....
        /*004c*/ 	.word	0x000028d0


	//----- nvinfo : EIATTR_COOP_GROUP_MASK_REGIDS
	.align		4
.L_22:
        /*0050*/ 	.byte	0x04, 0x29
        /*0052*/ 	.short	(.L_24 - .L_23)


	//   ....[0]....
.L_23:
        /*0054*/ 	.word	0xffffffff


	//   ....[1]....
        /*0058*/ 	.word	0xffffffff


	//   ....[2]....
        /*005c*/ 	.word	0xffffffff


	//   ....[3]....
        /*0060*/ 	.word	0xffffffff


	//   ....[4]....
        /*0064*/ 	.word	0xffffffff


	//   ....[5]....
        /*0068*/ 	.word	0xffffffff


	//   ....[6]....
        /*006c*/ 	.word	0xffffffff


	//----- nvinfo : EIATTR_COOP_GROUP_INSTR_OFFSETS
	.align		4
.L_24:
        /*0070*/ 	.byte	0x04, 0x28
        /*0072*/ 	.short	(.L_26 - .L_25)


	//   ....[0]....
.L_25:
        /*0074*/ 	.word	0x00000060


	//   ....[1]....
        /*0078*/ 	.word	0x00000070


	//   ....[2]....
        /*007c*/ 	.word	0x00000130


	//   ....[3]....
        /*0080*/ 	.word	0x000002a0


	//   ....[4]....
        /*0084*/ 	.word	0x000002e0


	//   ....[5]....
        /*0088*/ 	.word	0x00000360


	//   ....[6]....
        /*008c*/ 	.word	0x00000930


	//----- nvinfo : EIATTR_REG_RECONFIG
	.align		4
.L_26:
        /*0090*/ 	.byte	0x01, 0x54
	.zero		2


	//----- nvinfo : EIATTR_MBARRIER_INSTR_OFFSETS
	.align		4
        /*0094*/ 	.byte	0x04, 0x39
        /*0096*/ 	.short	(.L_28 - .L_27)


	//   ....[0]....
.L_27:
        /*0098*/ 	.word	0x00000230
        /*009c*/ 	.word	0x000000ff
        /*00a0*/ 	.word	0x00000000
        /*00a4*/ 	.short	0x0100
        /*00a6*/ 	.byte	0x08
	.zero		1


	//   ....[1]....
        /*00a8*/ 	.word	0x00000240
        /*00ac*/ 	.word	0x000000ff
        /*00b0*/ 	.word	0x00000018
        /*00b4*/ 	.short	0x0100
        /*00b6*/ 	.byte	0x08
	.zero		1


	//   ....[2]....
        /*00b8*/ 	.word	0x00000250
        /*00bc*/ 	.word	0x000000ff
        /*00c0*/ 	.word	0x00000008
        /*00c4*/ 	.short	0x0100
        /*00c6*/ 	.byte	0x08
	.zero		1


	//   ....[3]....
        /*00c8*/ 	.word	0x00000260
        /*00cc*/ 	.word	0x000000ff
        /*00d0*/ 	.word	0x00000020
        /*00d4*/ 	.short	0x0100
        /*00d6*/ 	.byte	0x08
	.zero		1


	//   ....[4]....
        /*00d8*/ 	.word	0x00000270
        /*00dc*/ 	.word	0x000000ff
        /*00e0*/ 	.word	0x00000010
        /*00e4*/ 	.short	0x0100
        /*00e6*/ 	.byte	0x08
	.zero		1


	//   ....[5]....
        /*00e8*/ 	.word	0x00000280
        /*00ec*/ 	.word	0x000000ff
        /*00f0*/ 	.word	0x00000028
        /*00f4*/ 	.short	0x0100
        /*00f6*/ 	.byte	0x08
	.zero		1


	//   ....[6]....
        /*00f8*/ 	.word	0x000007a0
        /*00fc*/ 	.word	0x000000ff
        /*0100*/ 	.word	0x00000060
        /*0104*/ 	.short	0x0100
        /*0106*/ 	.byte	0x08
	.zero		1


	//   ....[7]....
        /*0108*/ 	.word	0x00000840
        /*010c*/ 	.word	0x000000ff
        /*0110*/ 	.word	0x00000068
        /*0114*/ 	.short	0x0100
        /*0116*/ 	.byte	0x08
	.zero		1


	//   ....[8]....
        /*0118*/ 	.word	0x000008b0
        /*011c*/ 	.word	0x000000ff
        /*0120*/ 	.word	0x00000040
        /*0124*/ 	.short	0x0100
        /*0126*/ 	.byte	0x09
	.zero		1


	//   ....[9]....
        /*0128*/ 	.word	0x000008c0
        /*012c*/ 	.word	0x000000ff
        /*0130*/ 	.word	0x00000048
        /*0134*/ 	.short	0x0100
        /*0136*/ 	.byte	0x09
	.zero		1


	//   ....[10]....
        /*0138*/ 	.word	0x000008d0
        /*013c*/ 	.word	0x000000ff
        /*0140*/ 	.word	0x00000050
        /*0144*/ 	.short	0x0100
        /*0146*/ 	.byte	0x09
	.zero		1


	//   ....[11]....
        /*0148*/ 	.word	0x000008e0
        /*014c*/ 	.word	0x000000ff
        /*0150*/ 	.word	0x00000058
        /*0154*/ 	.short	0x0100
        /*0156*/ 	.byte	0x09
	.zero		1


	//   ....[12]....
        /*0158*/ 	.word	0x000016c0
        /*015c*/ 	.word	0x000000ff
        /*0160*/ 	.word	0xfffffff8
        /*0164*/ 	.short	0x010a
        /*0166*/ 	.byte	0x0b
	.zero		1


	//   ....[13]....
        /*0168*/ 	.word	0x00001990
        /*016c*/ 	.word	0x000000ff
        /*0170*/ 	.word	0x00000000
        /*0174*/ 	.short	0x010a
        /*0176*/ 	.byte	0x06
	.zero		1


	//   ....[14]....
        /*0178*/ 	.word	0x000019d0
        /*017c*/ 	.word	0x000000ff
        /*0180*/ 	.word	0x00000000
        /*0184*/ 	.short	0x010a
        /*0186*/ 	.byte	0x06
	.zero		1


	//   ....[15]....
        /*0188*/ 	.word	0x00002000
        /*018c*/ 	.word	0x000000ff
        /*0190*/ 	.word	0x00000000
        /*0194*/ 	.short	0x010a
        /*0196*/ 	.byte	0x10
	.zero		1


	//   ....[16]....
        /*0198*/ 	.word	0x00002040
        /*019c*/ 	.word	0x000000ff
        /*01a0*/ 	.word	0x00000000
        /*01a4*/ 	.short	0x010a
        /*01a6*/ 	.byte	0x10
	.zero		1


	//   ....[17]....
        /*01a8*/ 	.word	0x000024e0
        /*01ac*/ 	.word	0x00000013
        /*01b0*/ 	.word	0x00000000
        /*01b4*/ 	.short	0x0101
        /*01b6*/ 	.byte	0x3f
	.zero		1


	//   ....[18]....
        /*01b8*/ 	.word	0x00002860
        /*01bc*/ 	.word	0x00000011
        /*01c0*/ 	.word	0x00000000
        /*01c4*/ 	.short	0x0101
        /*01c6*/ 	.byte	0x17
	.zero		1


	//   ....[19]....
        /*01c8*/ 	.word	0x00002970
        /*01cc*/ 	.word	0x00000011
        /*01d0*/ 	.word	0x00000000
        /*01d4*/ 	.short	0x0101
        /*01d6*/ 	.byte	0x3f
	.zero		1


	//   ....[20]....
        /*01d8*/ 	.word	0x00002a30
        /*01dc*/ 	.word	0x000000ff
        /*01e0*/ 	.word	0x00000008
        /*01e4*/ 	.short	0x010a
        /*01e6*/ 	.byte	0x0b
	.zero		1


	//   ....[21]....
        /*01e8*/ 	.word	0x00005290
        /*01ec*/ 	.word	0x00000004
        /*01f0*/ 	.word	0x00000000
        /*01f4*/ 	.short	0x0101
        /*01f6*/ 	.byte	0x17
	.zero		1


	//   ....[22]....
        /*01f8*/ 	.word	0x00005bb0
        /*01fc*/ 	.word	0x00000013
        /*0200*/ 	.word	0x00000018
        /*0204*/ 	.short	0x010a
        /*0206*/ 	.byte	0x3f
	.zero		1


	//   ....[23]....
        /*0208*/ 	.word	0x00005f30
        /*020c*/ 	.word	0x0000000a
        /*0210*/ 	.word	0x00000068
        /*0214*/ 	.short	0x0101
        /*0216*/ 	.byte	0x3f
	.zero		1


	//   ....[24]....
        /*0218*/ 	.word	0x00006690
        /*021c*/ 	.word	0x00000007
        /*0220*/ 	.word	0x00000000
        /*0224*/ 	.short	0x010a
        /*0226*/ 	.byte	0x3f
	.zero		1


	//   ....[25]....
        /*0228*/ 	.word	0x00006710
        /*022c*/ 	.word	0x00000006
        /*0230*/ 	.word	0x00000000
        /*0234*/ 	.short	0x010a
        /*0236*/ 	.byte	0x3f
	.zero		1


	//   ....[26]....
        /*0238*/ 	.word	0x000067a0
        /*023c*/ 	.word	0x00000003
        /*0240*/ 	.word	0x00000000
        /*0244*/ 	.short	0x010a
        /*0246*/ 	.byte	0x3f
	.zero		1


	//   ....[27]....
        /*0248*/ 	.word	0x00006810
        /*024c*/ 	.word	0x00000011
        /*0250*/ 	.word	0xfffffff8
        /*0254*/ 	.short	0x010a
        /*0256*/ 	.byte	0x3f
	.zero		1


	//   ....[28]....
        /*0258*/ 	.word	0x00006870
        /*025c*/ 	.word	0x00000011
        /*0260*/ 	.word	0x00000000
        /*0264*/ 	.short	0x010a
        /*0266*/ 	.byte	0x3f
	.zero		1


	//   ....[29]....
        /*0268*/ 	.word	0x000068d0
        /*026c*/ 	.word	0x00000013
        /*0270*/ 	.word	0x00000000
        /*0274*/ 	.short	0x010a
        /*0276*/ 	.byte	0x3f
	.zero		1


	//   ....[30]....
        /*0278*/ 	.word	0x00006930
        /*027c*/ 	.word	0x00000011
        /*0280*/ 	.word	0x00000008
        /*0284*/ 	.short	0x010a
        /*0286*/ 	.byte	0x3f
	.zero		1


	//   ....[31]....
        /*0288*/ 	.word	0x00006a00
        /*028c*/ 	.word	0x00000013
        /*0290*/ 	.word	0x00000018
        /*0294*/ 	.short	0x010a
        /*0296*/ 	.byte	0x3f
	.zero		1


	//   ....[32]....
        /*0298*/ 	.word	0x00006ae0
        /*029c*/ 	.word	0x00000007
        /*02a0*/ 	.word	0x00000000
        /*02a4*/ 	.short	0x010a
        /*02a6*/ 	.byte	0x3f
	.zero		1


	//   ....[33]....
        /*02a8*/ 	.word	0x00006b30
        /*02ac*/ 	.word	0x00000006
        /*02b0*/ 	.word	0x00000000
        /*02b4*/ 	.short	0x010a
        /*02b6*/ 	.byte	0x3f
	.zero		1


	//----- nvinfo : EIATTR_NUM_MBARRIERS
	.align		4
.L_28:
        /*02b8*/ 	.byte	0x03, 0x38
        /*02ba*/ 	.short	0x000c


	//----- nvinfo : EIATTR_EXIT_INSTR_OFFSETS
	.align		4
        /*02bc*/ 	.byte	0x04, 0x1c
        /*02be*/ 	.short	(.L_30 - .L_29)


	//   ....[0]....
.L_29:
        /*02c0*/ 	.word	0x00001380


	//   ....[1]....
        /*02c4*/ 	.word	0x000013e0


	//   ....[2]....
        /*02c8*/ 	.word	0x000058a0


	//   ....[3]....
        /*02cc*/ 	.word	0x000058d0


	//   ....[4]....
        /*02d0*/ 	.word	0x000067f0


	//----- nvinfo : EIATTR_MAX_THREADS
	.align		4
.L_30:
        /*02d4*/ 	.byte	0x04, 0x05
        /*02d6*/ 	.short	(.L_32 - .L_31)
.L_31:
        /*02d8*/ 	.word	0x00000180
        /*02dc*/ 	.word	0x00000001
        /*02e0*/ 	.word	0x00000001


	//----- nvinfo : EIATTR_CRS_STACK_SIZE
	.align		4
.L_32:
        /*02e4*/ 	.byte	0x04, 0x1e
        /*02e6*/ 	.short	(.L_34 - .L_33)
.L_33:
        /*02e8*/ 	.word	0x00000000


	//----- nvinfo : EIATTR_CBANK_PARAM_SIZE
	.align		4
.L_34:
        /*02ec*/ 	.byte	0x03, 0x19
        /*02ee*/ 	.short	0x0470


	//----- nvinfo : EIATTR_PARAM_CBANK
	.align		4
        /*02f0*/ 	.byte	0x04, 0x0a
        /*02f2*/ 	.short	(.L_36 - .L_35)
	.align		4
.L_35:
        /*02f4*/ 	.word	index@(.nv.constant0._ZN7cutlass13device_kernelINS_4gemm6kernel13GemmUniversalIN4cute5tupleIJiiiiEEENS1_10collective13CollectiveMmaINS1_37MainloopSm90TmaGmmaWarpSpecializedFP8ILi3ENS5_IJNS4_1CILi2EEENSA_ILi1EEESC_EEENS1_32KernelTmaWarpSpecializedPingpongEEENS5_IJNSA_ILi64EEESG_NSA_ILi128EEEEEENS_12float_e4m3_tENS5_IJlSC_lEEESJ_SK_NS4_8TiledMMAINS4_8MMA_AtomIJNS4_4SM904GMMA30MMA_64x64x32_F32E4M3E4M3_SS_TNILNSO_7ScaleInE1ELSQ_1EEEEEENS4_6LayoutINS5_IJSC_SC_SC_EEENS5_IJNSA_ILi0EEESV_SV_EEEEENS5_IJNS4_10UnderscoreESY_SY_EEEEENS4_13SM90_TMA_LOADENS4_14ComposedLayoutINS4_7SwizzleILi3ELi4ELi3EEENS4_18smem_ptr_flag_bitsILi8EEENST_INS5_IJNSA_ILi8EEESH_EEENS5_IJSH_SC_EEEEEEEvNS4_8identityENS4_23SM90_TMA_LOAD_MULTICASTES1B_vS1C_EENS_8epilogue10collective6detail29Sm90TmaWarpSpecializedAdapterINS1G_15DefaultEpilogueISJ_SK_SK_NS1F_6thread17LinearCombinationISJ_Li1EffLNS1K_9ScaleType4KindE0ELNS_15FloatRoundStyleE2ESJ_EENS1_15EpilogueDefaultEEEEEvvEEEEvNT_6ParamsE)
        /*02f8*/ 	.short	0x0210
        /*02fa*/ 	.short	0x0470


	//----- nvinfo : EIATTR_SW_WAR
	.align		4
.L_36:
        /*02fc*/ 	.byte	0x04, 0x36
        /*02fe*/ 	.short	(.L_38 - .L_37)
.L_37:
        /*0300*/ 	.word	0x00000008
.L_38:


//--------------------- .nv.callgraph             --------------------------
	.section	.nv.callgraph,"",@"SHT_CUDA_CALLGRAPH"
	.align	4
	.sectionentsize	8
	.align		4
        /*0000*/ 	.word	0x00000000
	.align		4
        /*0004*/ 	.word	0xffffffff
	.align		4
        /*0008*/ 	.word	0x00000000
	.align		4
        /*000c*/ 	.word	0xfffffffe
	.align		4
        /*0010*/ 	.word	0x00000000
	.align		4
        /*0014*/ 	.word	0xfffffffd
	.align		4
        /*0018*/ 	.word	0x00000000
	.align		4
        /*001c*/ 	.word	0xfffffffc


//--------------------- .nv.constant4             --------------------------
	.section	.nv.constant4,"a",@progbits
	.align	8
	.align		8
.nv.constant4:
        /*0000*/ 	.dword	_ZN39_INTERNAL_3394d5ab_4_k_cu_db7a5a1e_36084cuda3std3__45__cpo5beginE
	.align		8
        /*0008*/ 	.dword	_ZN39_INTERNAL_3394d5ab_4_k_cu_db7a5a1e_36084cuda3std3__45__cpo3endE
	.align		8
        /*0010*/ 	.dword	_ZN39_INTERNAL_3394d5ab_4_k_cu_db7a5a1e_36084cuda3std3__45__cpo6cbeginE
	.align		8
        /*0018*/ 	.dword	_ZN39_INTERNAL_3394d5ab_4_k_cu_db7a5a1e_36084cuda3std3__45__cpo4cendE
	.align		8
        /*0020*/ 	.dword	_ZN39_INTERNAL_3394d5ab_4_k_cu_db7a5a1e_36084cuda3std3__441_GLOBAL__N__3394d5ab_4_k_cu_db7a5a1e_36086ignoreE
	.align		8
        /*0028*/ 	.dword	_ZN39_INTERNAL_3394d5ab_4_k_cu_db7a5a1e_36084cuda3std3__419piecewise_constructE
	.align		8
        /*0030*/ 	.dword	_ZN39_INTERNAL_3394d5ab_4_k_cu_db7a5a1e_36084cuda3std3__48in_placeE
	.align		8
        /*0038*/ 	.dword	_ZN39_INTERNAL_3394d5ab_4_k_cu_db7a5a1e_36084cuda3std6ranges3__45__cpo4swapE
	.align		8
        /*0040*/ 	.dword	_ZN39_INTERNAL_3394d5ab_4_k_cu_db7a5a1e_36084cuda3std6ranges3__45__cpo9iter_moveE
	.align		8
        /*0048*/ 	.dword	_ZN39_INTERNAL_3394d5ab_4_k_cu_db7a5a1e_36084cute7productE
	.align		8
        /*0050*/ 	.dword	_ZN39_INTERNAL_3394d5ab_4_k_cu_db7a5a1e_36084cute1_E


//--------------------- .text._ZN7cutlass13device_kernelINS_4gemm6kernel13GemmUniversalIN4cute5tupleIJiiiiEEENS1_10collective13CollectiveMmaINS1_37MainloopSm90TmaGmmaWarpSpecializedFP8ILi3ENS5_IJNS4_1CILi2EEENSA_ILi1EEESC_EEENS1_32KernelTmaWarpSpecializedPingpongEEENS5_IJNSA_ILi64EEESG_NSA_ILi128EEEEEENS_12float_e4m3_tENS5_IJlSC_lEEESJ_SK_NS4_8TiledMMAINS4_8MMA_AtomIJNS4_4SM904GMMA30MMA_64x64x32_F32E4M3E4M3_SS_TNILNSO_7ScaleInE1ELSQ_1EEEEEENS4_6LayoutINS5_IJSC_SC_SC_EEENS5_IJNSA_ILi0EEESV_SV_EEEEENS5_IJNS4_10UnderscoreESY_SY_EEEEENS4_13SM90_TMA_LOADENS4_14ComposedLayoutINS4_7SwizzleILi3ELi4ELi3EEENS4_18smem_ptr_flag_bitsILi8EEENST_INS5_IJNSA_ILi8EEESH_EEENS5_IJSH_SC_EEEEEEEvNS4_8identityENS4_23SM90_TMA_LOAD_MULTICASTES1B_vS1C_EENS_8epilogue10collective6detail29Sm90TmaWarpSpecializedAdapterINS1G_15DefaultEpilogueISJ_SK_SK_NS1F_6thread17LinearCombinationISJ_Li1EffLNS1K_9ScaleType4KindE0ELNS_15FloatRoundStyleE2ESJ_EENS1_15EpilogueDefaultEEEEEvvEEEEvNT_6ParamsE --------------------------
	.section	.text._ZN7cutlass13device_kernelINS_4gemm6kernel13GemmUniversalIN4cute5tupleIJiiiiEEENS1_10collective13CollectiveMmaINS1_37MainloopSm90TmaGmmaWarpSpecializedFP8ILi3ENS5_IJNS4_1CILi2EEENSA_ILi1EEESC_EEENS1_32KernelTmaWarpSpecializedPingpongEEENS5_IJNSA_ILi64EEESG_NSA_ILi128EEEEEENS_12float_e4m3_tENS5_IJlSC_lEEESJ_SK_NS4_8TiledMMAINS4_8MMA_AtomIJNS4_4SM904GMMA30MMA_64x64x32_F32E4M3E4M3_SS_TNILNSO_7ScaleInE1ELSQ_1EEEEEENS4_6LayoutINS5_IJSC_SC_SC_EEENS5_IJNSA_ILi0EEESV_SV_EEEEENS5_IJNS4_10UnderscoreESY_SY_EEEEENS4_13SM90_TMA_LOADENS4_14ComposedLayoutINS4_7SwizzleILi3ELi4ELi3EEENS4_18smem_ptr_flag_bitsILi8EEENST_INS5_IJNSA_ILi8EEESH_EEENS5_IJSH_SC_EEEEEEEvNS4_8identityENS4_23SM90_TMA_LOAD_MULTICASTES1B_vS1C_EENS_8epilogue10collective6detail29Sm90TmaWarpSpecializedAdapterINS1G_15DefaultEpilogueISJ_SK_SK_NS1F_6thread17LinearCombinationISJ_Li1EffLNS1K_9ScaleType4KindE0ELNS_15FloatRoundStyleE2ESJ_EENS1_15EpilogueDefaultEEEEEvvEEEEvNT_6ParamsE,"ax",@progbits
	.align	128
.text._ZN7cutlass13device_kernelINS_4gemm6kernel13GemmUniversalIN4cute5tupleIJiiiiEEENS1_10collective13CollectiveMmaINS1_37MainloopSm90TmaGmmaWarpSpecializedFP8ILi3ENS5_IJNS4_1CILi2EEENSA_ILi1EEESC_EEENS1_32KernelTmaWarpSpecializedPingpongEEENS5_IJNSA_ILi64EEESG_NSA_ILi128EEEEEENS_12float_e4m3_tENS5_IJlSC_lEEESJ_SK_NS4_8TiledMMAINS4_8MMA_AtomIJNS4_4SM904GMMA30MMA_64x64x32_F32E4M3E4M3_SS_TNILNSO_7ScaleInE1ELSQ_1EEEEEENS4_6LayoutINS5_IJSC_SC_SC_EEENS5_IJNSA_ILi0EEESV_SV_EEEEENS5_IJNS4_10UnderscoreESY_SY_EEEEENS4_13SM90_TMA_LOADENS4_14ComposedLayoutINS4_7SwizzleILi3ELi4ELi3EEENS4_18smem_ptr_flag_bitsILi8EEENST_INS5_IJNSA_ILi8EEESH_EEENS5_IJSH_SC_EEEEEEEvNS4_8identityENS4_23SM90_TMA_LOAD_MULTICASTES1B_vS1C_EENS_8epilogue10collective6detail29Sm90TmaWarpSpecializedAdapterINS1G_15DefaultEpilogueISJ_SK_SK_NS1F_6thread17LinearCombinationISJ_Li1EffLNS1K_9ScaleType4KindE0ELNS_15FloatRoundStyleE2ESJ_EENS1_15EpilogueDefaultEEEEEvvEEEEvNT_6ParamsE:
        .type           _ZN7cutlass13device_kernelINS_4gemm6kernel13GemmUniversalIN4cute5tupleIJiiiiEEENS1_10collective13CollectiveMmaINS1_37MainloopSm90TmaGmmaWarpSpecializedFP8ILi3ENS5_IJNS4_1CILi2EEENSA_ILi1EEESC_EEENS1_32KernelTmaWarpSpecializedPingpongEEENS5_IJNSA_ILi64EEESG_NSA_ILi128EEEEEENS_12float_e4m3_tENS5_IJlSC_lEEESJ_SK_NS4_8TiledMMAINS4_8MMA_AtomIJNS4_4SM904GMMA30MMA_64x64x32_F32E4M3E4M3_SS_TNILNSO_7ScaleInE1ELSQ_1EEEEEENS4_6LayoutINS5_IJSC_SC_SC_EEENS5_IJNSA_ILi0EEESV_SV_EEEEENS5_IJNS4_10UnderscoreESY_SY_EEEEENS4_13SM90_TMA_LOADENS4_14ComposedLayoutINS4_7SwizzleILi3ELi4ELi3EEENS4_18smem_ptr_flag_bitsILi8EEENST_INS5_IJNSA_ILi8EEESH_EEENS5_IJSH_SC_EEEEEEEvNS4_8identityENS4_23SM90_TMA_LOAD_MULTICASTES1B_vS1C_EENS_8epilogue10collective6detail29Sm90TmaWarpSpecializedAdapterINS1G_15DefaultEpilogueISJ_SK_SK_NS1F_6thread17LinearCombinationISJ_Li1EffLNS1K_9ScaleType4KindE0ELNS_15FloatRoundStyleE2ESJ_EENS1_15EpilogueDefaultEEEEEvvEEEEvNT_6ParamsE,@function
        .size           _ZN7cutlass13device_kernelINS_4gemm6kernel13GemmUniversalIN4cute5tupleIJiiiiEEENS1_10collective13CollectiveMmaINS1_37MainloopSm90TmaGmmaWarpSpecializedFP8ILi3ENS5_IJNS4_1CILi2EEENSA_ILi1EEESC_EEENS1_32KernelTmaWarpSpecializedPingpongEEENS5_IJNSA_ILi64EEESG_NSA_ILi128EEEEEENS_12float_e4m3_tENS5_IJlSC_lEEESJ_SK_NS4_8TiledMMAINS4_8MMA_AtomIJNS4_4SM904GMMA30MMA_64x64x32_F32E4M3E4M3_SS_TNILNSO_7ScaleInE1ELSQ_1EEEEEENS4_6LayoutINS5_IJSC_SC_SC_EEENS5_IJNSA_ILi0EEESV_SV_EEEEENS5_IJNS4_10UnderscoreESY_SY_EEEEENS4_13SM90_TMA_LOADENS4_14ComposedLayoutINS4_7SwizzleILi3ELi4ELi3EEENS4_18smem_ptr_flag_bitsILi8EEENST_INS5_IJNSA_ILi8EEESH_EEENS5_IJSH_SC_EEEEEEEvNS4_8identityENS4_23SM90_TMA_LOAD_MULTICASTES1B_vS1C_EENS_8epilogue10collective6detail29Sm90TmaWarpSpecializedAdapterINS1G_15DefaultEpilogueISJ_SK_SK_NS1F_6thread17LinearCombinationISJ_Li1EffLNS1K_9ScaleType4KindE0ELNS_15FloatRoundStyleE2ESJ_EENS1_15EpilogueDefaultEEEEEvvEEEEvNT_6ParamsE,(.L_x_142 - _ZN7cutlass13device_kernelINS_4gemm6kernel13GemmUniversalIN4cute5tupleIJiiiiEEENS1_10collective13CollectiveMmaINS1_37MainloopSm90TmaGmmaWarpSpecializedFP8ILi3ENS5_IJNS4_1CILi2EEENSA_ILi1EEESC_EEENS1_32KernelTmaWarpSpecializedPingpongEEENS5_IJNSA_ILi64EEESG_NSA_ILi128EEEEEENS_12float_e4m3_tENS5_IJlSC_lEEESJ_SK_NS4_8TiledMMAINS4_8MMA_AtomIJNS4_4SM904GMMA30MMA_64x64x32_F32E4M3E4M3_SS_TNILNSO_7ScaleInE1ELSQ_1EEEEEENS4_6LayoutINS5_IJSC_SC_SC_EEENS5_IJNSA_ILi0EEESV_SV_EEEEENS5_IJNS4_10UnderscoreESY_SY_EEEEENS4_13SM90_TMA_LOADENS4_14ComposedLayoutINS4_7SwizzleILi3ELi4ELi3EEENS4_18smem_ptr_flag_bitsILi8EEENST_INS5_IJNSA_ILi8EEESH_EEENS5_IJSH_SC_EEEEEEEvNS4_8identityENS4_23SM90_TMA_LOAD_MULTICASTES1B_vS1C_EENS_8epilogue10collective6detail29Sm90TmaWarpSpecializedAdapterINS1G_15DefaultEpilogueISJ_SK_SK_NS1F_6thread17LinearCombinationISJ_Li1EffLNS1K_9ScaleType4KindE0ELNS_15FloatRoundStyleE2ESJ_EENS1_15EpilogueDefaultEEEEEvvEEEEvNT_6ParamsE)
        .other          _ZN7cutlass13device_kernelINS_4gemm6kernel13GemmUniversalIN4cute5tupleIJiiiiEEENS1_10collective13CollectiveMmaINS1_37MainloopSm90TmaGmmaWarpSpecializedFP8ILi3ENS5_IJNS4_1CILi2EEENSA_ILi1EEESC_EEENS1_32KernelTmaWarpSpecializedPingpongEEENS5_IJNSA_ILi64EEESG_NSA_ILi128EEEEEENS_12float_e4m3_tENS5_IJlSC_lEEESJ_SK_NS4_8TiledMMAINS4_8MMA_AtomIJNS4_4SM904GMMA30MMA_64x64x32_F32E4M3E4M3_SS_TNILNSO_7ScaleInE1ELSQ_1EEEEEENS4_6LayoutINS5_IJSC_SC_SC_EEENS5_IJNSA_ILi0EEESV_SV_EEEEENS5_IJNS4_10UnderscoreESY_SY_EEEEENS4_13SM90_TMA_LOADENS4_14ComposedLayoutINS4_7SwizzleILi3ELi4ELi3EEENS4_18smem_ptr_flag_bitsILi8EEENST_INS5_IJNSA_ILi8EEESH_EEENS5_IJSH_SC_EEEEEEEvNS4_8identityENS4_23SM90_TMA_LOAD_MULTICASTES1B_vS1C_EENS_8epilogue10collective6detail29Sm90TmaWarpSpecializedAdapterINS1G_15DefaultEpilogueISJ_SK_SK_NS1F_6thread17LinearCombinationISJ_Li1EffLNS1K_9ScaleType4KindE0ELNS_15FloatRoundStyleE2ESJ_EENS1_15EpilogueDefaultEEEEEvvEEEEvNT_6ParamsE,@"STO_CUDA_ENTRY STV_DEFAULT"
_ZN7cutlass13device_kernelINS_4gemm6kernel13GemmUniversalIN4cute5tupleIJiiiiEEENS1_10collective13CollectiveMmaINS1_37MainloopSm90TmaGmmaWarpSpecializedFP8ILi3ENS5_IJNS4_1CILi2EEENSA_ILi1EEESC_EEENS1_32KernelTmaWarpSpecializedPingpongEEENS5_IJNSA_ILi64EEESG_NSA_ILi128EEEEEENS_12float_e4m3_tENS5_IJlSC_lEEESJ_SK_NS4_8TiledMMAINS4_8MMA_AtomIJNS4_4SM904GMMA30MMA_64x64x32_F32E4M3E4M3_SS_TNILNSO_7ScaleInE1ELSQ_1EEEEEENS4_6LayoutINS5_IJSC_SC_SC_EEENS5_IJNSA_ILi0EEESV_SV_EEEEENS5_IJNS4_10UnderscoreESY_SY_EEEEENS4_13SM90_TMA_LOADENS4_14ComposedLayoutINS4_7SwizzleILi3ELi4ELi3EEENS4_18smem_ptr_flag_bitsILi8EEENST_INS5_IJNSA_ILi8EEESH_EEENS5_IJSH_SC_EEEEEEEvNS4_8identityENS4_23SM90_TMA_LOAD_MULTICASTES1B_vS1C_EENS_8epilogue10collective6detail29Sm90TmaWarpSpecializedAdapterINS1G_15DefaultEpilogueISJ_SK_SK_NS1F_6thread17LinearCombinationISJ_Li1EffLNS1K_9ScaleType4KindE0ELNS_15FloatRoundStyleE2ESJ_EENS1_15EpilogueDefaultEEEEEvvEEEEvNT_6ParamsE:
[----:B------:R-:W-:Y:S01]  /*0000*/  LDC R1, c[0x0][0x28] ;  /* 0x00000a00ff017b82 */ /* 0x000fe20000000800 */
[----:B------:R-:W0:Y:S01]  /*0010*/  S2R R11, SR_TID.X ;  /* 0x00000000000b7919 */ /* 0x000e220000002100 */
[----:B------:R-:W-:Y:S01]  /*0020*/  ELECT P0, URZ, PT ;  /* 0x00000000003f782f */ /* 0x000fe20003800000 */
[----:B------:R-:W-:Y:S01]  /*0030*/  BSSY B0, `(.L_x_0) ;  /* 0x000000f000007945 */ /* 0x000fe20003800000 */
[--C-:B0-----:R-:W-:Y:S02]  /*0040*/  SHF.R.U32.HI R0, RZ, 0x5, R11.reuse ;  /* 0x00000005ff007819 */ /* 0x101fe4000001160b */
[----:B------:R-:W-:-:S03]  /*0050*/  SHF.R.U32.HI R5, RZ, 0x7, R11 ;  /* 0x00000007ff057819 */ /* 0x000fc6000001160b */
[----:B------:R-:W0:Y:S04]  /*0060*/  SHFL.IDX PT, R2, R0, RZ, 0x1f ;  /* 0x00001fff00027589 */ /* 0x000e2800000e0000 */
[----:B------:R1:W2:Y:S01]  /*0070*/  SHFL.IDX PT, R6, R5, RZ, 0x1f ;  /* 0x00001fff05067589 */ /* 0x0002a200000e0000 */
[----:B0-----:R-:W-:-:S13]  /*0080*/  ISETP.NE.OR P0, PT, R2, RZ, !P0 ;  /* 0x000000ff0200720c */ /* 0x001fda0004705670 */
[----:B-12---:R-:W-:Y:S05]  /*0090*/  @P0 BRA `(.L_x_1) ;  /* 0x0000000000200947 */ /* 0x006fea0003800000 */
[----:B------:R-:W-:Y:S02]  /*00a0*/  ULDC.64 UR4, c[0x0][0x198] ;  /* 0x0000660000047ab9 */ /* 0x000fe40000000a00 */
[----:B------:R-:W-:Y:S02]  /*00b0*/  UIADD3 UR6, UP0, UR4, 0xf0, URZ ;  /* 0x000000f004067890 */ /* 0x000fe4000ff1e03f */
[----:B------:R-:W-:Y:S02]  /*00c0*/  UIADD3 UR4, UP1, UR4, 0x1f0, URZ ;  /* 0x000001f004047890 */ /* 0x000fe4000ff3e03f */
[----:B------:R-:W-:Y:S02]  /*00d0*/  UIADD3.X UR7, URZ, UR5, URZ, UP0, !UPT ;  /* 0x000000053f077290 */ /* 0x000fe400087fe43f */
[----:B------:R-:W-:-:S07]  /*00e0*/  UIADD3.X UR5, URZ, UR5, URZ, UP1, !UPT ;  /* 0x000000053f057290 */ /* 0x000fce0008ffe43f */
[----:B------:R0:W-:Y:S02]  /*00f0*/  UTMACCTL.PF [UR6] ;  /* 0x00000000060079b9 */ /* 0x0001e40008040000 */
[----:B------:R0:W-:Y:S02]  /*0100*/  UTMACCTL.PF [UR4] ;  /* 0x00000000040079b9 */ /* 0x0001e40008040000 */
[----:B0-----:R-:W-:Y:S01]  /*0110*/  NOP ;  /* 0x0000000000007918 */ /* 0x001fe20000000000 */
.L_x_1:
[----:B------:R-:W-:Y:S05]  /*0120*/  BSYNC B0 ;  /* 0x0000000000007941 */ /* 0x000fea0003800000 */
.L_x_0:
[----:B------:R-:W0:Y:S02]  /*0130*/  SHFL.IDX PT, R7, R0, RZ, 0x1f ;  /* 0x00001fff00077589 */ /* 0x000e2400000e0000 */
[----:B0-----:R-:W-:-:S13]  /*0140*/  ISETP.NE.AND P0, PT, R7, RZ, PT ;  /* 0x000000ff0700720c */ /* 0x001fda0003f05270 */
[----:B------:R-:W-:Y:S05]  /*0150*/  @P0 BRA `(.L_x_2) ;  /* 0x0000000000500947 */ /* 0x000fea0003800000 */
[----:B------:R-:W0:Y:S01]  /*0160*/  S2UR UR8, SR_CgaCtaId ;  /* 0x00000000000879c3 */ /* 0x000e220000008800 */
[----:B------:R-:W-:Y:S01]  /*0170*/  UMOV UR4, 0x400 ;  /* 0x0000040000047882 */ /* 0x000fe20000000000 */
[----:B------:R-:W-:Y:S01]  /*0180*/  UMOV UR5, 0x1 ;  /* 0x0000000100057882 */ /* 0x000fe20000000000 */
[----:B------:R-:W-:Y:S01]  /*0190*/  UMOV UR6, 0x2 ;  /* 0x0000000200067882 */ /* 0x000fe20000000000 */
[----:B------:R-:W-:Y:S01]  /*01a0*/  ELECT P0, URZ, PT ;  /* 0x00000000003f782f */ /* 0x000fe20003800000 */
[----:B------:R-:W-:-:S04]  /*01b0*/  UIADD3 UR6, -UR6, 0x100000, URZ ;  /* 0x0010000006067890 */ /* 0x000fc8000fffe13f */
[----:B------:R-:W-:Y:S02]  /*01c0*/  USHF.L.U32 UR7, UR6, 0xb, URZ ;  /* 0x0000000b06077899 */ /* 0x000fe4000800063f */
[----:B------:R-:W-:Y:S02]  /*01d0*/  USHF.L.U32 UR6, UR6, 0x1, URZ ;  /* 0x0000000106067899 */ /* 0x000fe4000800063f */
[----:B0-----:R-:W-:Y:S02]  /*01e0*/  ULEA UR8, UR8, UR4, 0x18 ;  /* 0x0000000408087291 */ /* 0x001fe4000f8ec03f */
[----:B------:R-:W-:-:S04]  /*01f0*/  UIADD3 UR4, -UR5, 0x100000, URZ ;  /* 0x0010000005047890 */ /* 0x000fc8000fffe13f */
[----:B------:R-:W-:Y:S02]  /*0200*/  USHF.L.U32 UR5, UR4, 0xb, URZ ;  /* 0x0000000b04057899 */ /* 0x000fe4000800063f */
[----:B------:R-:W-:Y:S01]  /*0210*/  USHF.L.U32 UR4, UR4, 0x1, URZ ;  /* 0x0000000104047899 */ /* 0x000fe2000800063f */
[----:B------:R-:W0:Y:S11]  /*0220*/  FENCE.VIEW.ASYNC.S ;  /* 0x00000000000073c6 */ /* 0x000e360000000000 */
[----:B0-----:R0:W1:Y:S01]  /*0230*/  SYNCS.EXCH.64 URZ, [UR8], UR4 ;  /* 0x00000004083f75b2 */ /* 0x0010620008000100 */
[----:B------:R0:W2:Y:S01]  /*0240*/  SYNCS.EXCH.64 URZ, [UR8+0x18], UR6 ;  /* 0x00001806083f75b2 */ /* 0x0000a20008000100 */
[----:B------:R0:W3:Y:S01]  /*0250*/  SYNCS.EXCH.64 URZ, [UR8+0x8], UR4 ;  /* 0x00000804083f75b2 */ /* 0x0000e20008000100 */
[----:B------:R0:W4:Y:S01]  /*0260*/  SYNCS.EXCH.64 URZ, [UR8+0x20], UR6 ;  /* 0x00002006083f75b2 */ /* 0x0001220008000100 */
[----:B------:R0:W0:Y:S01]  /*0270*/  SYNCS.EXCH.64 URZ, [UR8+0x10], UR4 ;  /* 0x00001004083f75b2 */ /* 0x0000220008000100 */
[----:B------:R0:W0:Y:S01]  /*0280*/  SYNCS.EXCH.64 URZ, [UR8+0x28], UR6 ;  /* 0x00002806083f75b2 */ /* 0x0000220008000100 */
[----:B------:R-:W-:Y:S01]  /*0290*/  NOP ;  /* 0x0000000000007918 */ /* 0x000fe20000000000 */
.L_x_2:
[----:B------:R-:W5:Y:S01]  /*02a0*/  SHFL.IDX PT, R3, R0, RZ, 0x1f ;  /* 0x00001fff00037589 */ /* 0x000f6200000e0000 */
[----:B------:R-:W-:Y:S01]  /*02b0*/  SHF.R.S32.HI R4, RZ, 0x1f, R11 ;  /* 0x0000001fff047819 */ /* 0x000fe2000001140b */
[----:B------:R-:W1:Y:S01]  /*02c0*/  S2UR UR13, SR_CTAID.X ;  /* 0x00000000000d79c3 */ /* 0x000e620000002500 */
[----:B------:R-:W-:Y:S01]  /*02d0*/  ELECT P0, URZ, PT ;  /* 0x00000000003f782f */ /* 0x000fe20003800000 */
[----:B------:R1:W2:Y:S01]  /*02e0*/  SHFL.IDX PT, R8, R0, RZ, 0x1f ;  /* 0x00001fff00087589 */ /* 0x0002a200000e0000 */
[----:B------:R-:W-:Y:S02]  /*02f0*/  LEA.HI R4, R4, R11, RZ, 0x7 ;  /* 0x0000000b04047211 */ /* 0x000fe400078f38ff */
[----:B------:R-:W-:Y:S01]  /*0300*/  ELECT P1, URZ, PT ;  /* 0x00000000003f782f */ /* 0x000fe20003820000 */
[----:B------:R-:W-:Y:S01]  /*0310*/  NOP ;  /* 0x0000000000007918 */ /* 0x000fe20000000000 */
[----:B------:R-:W3:Y:S01]  /*0320*/  S2R R16, SR_CTAID.Y ;  /* 0x0000000000107919 */ /* 0x000ee20000002600 */
[----:B------:R-:W-:Y:S01]  /*0330*/  LOP3.LUT R4, R4, 0xffffff80, RZ, 0xc0, !PT ;  /* 0xffffff8004047812 */ /* 0x000fe200078ec0ff */
[----:B0-----:R-:W-:Y:S01]  /*0340*/  ULDC UR4, c[0x0][0x150] ;  /* 0x0000540000047ab9 */ /* 0x001fe20000000800 */
[----:B------:R-:W0:Y:S01]  /*0350*/  LDC R12, c[0x0][0x144] ;  /* 0x00005100ff0c7b82 */ /* 0x000e220000000800 */
[----:B------:R4:W0:Y:S01]  /*0360*/  SHFL.IDX PT, R14, R5, RZ, 0x1f ;  /* 0x00001fff050e7589 */ /* 0x00082200000e0000 */
[----:B------:R-:W-:Y:S01]  /*0370*/  UMOV UR12, 0x80 ;  /* 0x00000080000c7882 */ /* 0x000fe20000000000 */
[----:B------:R-:W-:Y:S01]  /*0380*/  IMAD.IADD R10, R11, 0x1, -R4 ;  /* 0x000000010b0a7824 */ /* 0x000fe200078e0a04 */
[----:B------:R-:W-:Y:S01]  /*0390*/  NOP ;  /* 0x0000000000007918 */ /* 0x000fe20000000000 */
[C---:B------:R-:W-:Y:S01]  /*03a0*/  VIADD R38, R6.reuse, 0xffffffff ;  /* 0xffffffff06267836 */ /* 0x040fe20000000000 */
[----:B------:R-:W-:-:S02]  /*03b0*/  ISETP.NE.AND P5, PT, R6, RZ, PT ;  /* 0x000000ff0600720c */ /* 0x000fc40003fa5270 */
[----:B------:R-:W-:Y:S01]  /*03c0*/  SHF.R.S32.HI R19, RZ, 0x1f, R10 ;  /* 0x0000001fff137819 */ /* 0x000fe2000001140a */
[----:B------:R-:W0:Y:S01]  /*03d0*/  LDC R13, c[0x0][0x140] ;  /* 0x00005000ff0d7b82 */ /* 0x000e220000000800 */
[----:B------:R-:W-:Y:S02]  /*03e0*/  ISETP.GE.U32.AND P6, PT, R38, 0x2, PT ;  /* 0x000000022600780c */ /* 0x000fe40003fc6070 */
[----:B-----5:R-:W-:Y:S02]  /*03f0*/  ISETP.NE.OR P0, PT, R3, RZ, !P0 ;  /* 0x000000ff0300720c */ /* 0x020fe40004705670 */
[----:B------:R-:W-:Y:S02]  /*0400*/  LEA.HI R3, R19, R10, RZ, 0x3 ;  /* 0x0000000a13037211 */ /* 0x000fe400078f18ff */
[----:B-1----:R-:W-:Y:S01]  /*0410*/  I2FP.F32.U32 R4, UR13 ;  /* 0x0000000d00047c45 */ /* 0x002fe20008201000 */
[----:B------:R-:W1:Y:S01]  /*0420*/  LDC R27, c[0x0][0x148] ;  /* 0x00005200ff1b7b82 */ /* 0x000e620000000800 */
[----:B------:R-:W-:-:S02]  /*0430*/  SHF.R.S32.HI R0, RZ, 0x3, R3 ;  /* 0x00000003ff007819 */ /* 0x000fc40000011403 */
[----:B--2---:R-:W-:Y:S01]  /*0440*/  ISETP.NE.OR P1, PT, R8, RZ, !P1 ;  /* 0x000000ff0800720c */ /* 0x004fe20004f25670 */
[----:B------:R-:W-:Y:S01]  /*0450*/  FMUL R9, R4, UR4 ;  /* 0x0000000404097c20 */ /* 0x000fe20008400000 */
[----:B------:R-:W-:Y:S01]  /*0460*/  SHF.R.S32.HI R3, RZ, 0x1f, R3 ;  /* 0x0000001fff037819 */ /* 0x000fe20000011403 */
[----:B------:R-:W-:Y:S01]  /*0470*/  ULDC UR4, c[0x0][0x154] ;  /* 0x0000550000047ab9 */ /* 0x000fe20000000800 */
[----:B------:R-:W-:Y:S01]  /*0480*/  SHF.R.S32.HI R8, RZ, 0x1f, R7 ;  /* 0x0000001fff087819 */ /* 0x000fe20000011407 */
[----:B------:R-:W-:Y:S01]  /*0490*/  VOTEU.ALL UP1, P0 ;  /* 0x00000000003f7886 */ /* 0x000fe20000020000 */
[----:B------:R-:W-:Y:S01]  /*04a0*/  LEA.HI R4, R3, R0, RZ, 0x2 ;  /* 0x0000000003047211 */ /* 0x000fe200078f10ff */
[----:B------:R-:W2:Y:S01]  /*04b0*/  F2I.U32.TRUNC.NTZ R9, R9 ;  /* 0x0000000900097305 */ /* 0x000ea2000020f000 */
[----:B------:R-:W-:Y:S01]  /*04c0*/  LEA.HI R8, R8, R7, RZ, 0x2 ;  /* 0x0000000708087211 */ /* 0x000fe200078f10ff */
[----:B------:R-:W-:Y:S01]  /*04d0*/  VOTEU.ALL UP0, P0 ;  /* 0x00000000003f7886 */ /* 0x000fe20000000000 */
[----:B------:R-:W-:Y:S01]  /*04e0*/  SHF.R.S32.HI R3, RZ, 0x1f, R2 ;  /* 0x0000001fff037819 */ /* 0x000fe20000011402 */
[----:B------:R-:W5:Y:S01]  /*04f0*/  @!UP1 S2UR UR7, SR_CgaCtaId ;  /* 0x00000000000799c3 */ /* 0x000f620000008800 */
[----:B----4-:R-:W-:Y:S01]  /*0500*/  LOP3.LUT R5, R4, 0xfffffffc, RZ, 0xc0, !PT ;  /* 0xfffffffc04057812 */ /* 0x010fe200078ec0ff */
[----:B------:R-:W-:Y:S01]  /*0510*/  VOTEU.ALL UP2, P1 ;  /* 0x00000000003f7886 */ /* 0x000fe20000840000 */
[----:B------:R-:W-:Y:S01]  /*0520*/  LOP3.LUT R8, R8, 0x3ffffffc, RZ, 0xc0, !PT ;  /* 0x3ffffffc08087812 */ /* 0x000fe200078ec0ff */
[----:B------:R-:W-:Y:S01]  /*0530*/  @!UP1 UMOV UR6, 0x400 ;  /* 0x0000040000069882 */ /* 0x000fe20000000000 */
[----:B------:R-:W-:Y:S01]  /*0540*/  LEA.HI R3, R3, R2, RZ, 0x2 ;  /* 0x0000000203037211 */ /* 0x000fe200078f10ff */
[----:B------:R-:W-:Y:S01]  /*0550*/  IMAD.IADD R5, R0, 0x1, -R5 ;  /* 0x0000000100057824 */ /* 0x000fe200078e0a05 */
[----:B------:R-:W-:Y:S01]  /*0560*/  @!UP2 UMOV UR9, 0x400 ;  /* 0x000004000009a882 */ /* 0x000fe20000000000 */
[----:B------:R-:W-:Y:S01]  /*0570*/  IMAD.IADD R8, R7, 0x1, -R8 ;  /* 0x0000000107087824 */ /* 0x000fe200078e0a08 */
[----:B------:R-:W-:Y:S01]  /*0580*/  LOP3.LUT R3, R3, 0xfffffffc, RZ, 0xc0, !PT ;  /* 0xfffffffc03037812 */ /* 0x000fe200078ec0ff */
[----:B------:R-:W4:Y:S01]  /*0590*/  @!UP2 S2UR UR10, SR_CgaCtaId ;  /* 0x00000000000aa9c3 */ /* 0x000f220000008800 */
[----:B--2---:R-:W-:Y:S01]  /*05a0*/  IMAD.MOV R9, RZ, RZ, -R9 ;  /* 0x000000ffff097224 */ /* 0x004fe200078e0a09 */
[----:B------:R-:W-:Y:S01]  /*05b0*/  VOTEU.ALL UP3, P1 ;  /* 0x00000000003f7886 */ /* 0x000fe20000860000 */
[----:B------:R-:W-:Y:S01]  /*05c0*/  IMAD R5, R8, 0x4, R5 ;  /* 0x0000000408057824 */ /* 0x000fe200078e0205 */
[----:B------:R-:W-:Y:S01]  /*05d0*/  VOTEU.ALL UP4, P1 ;  /* 0x00000000003f7886 */ /* 0x000fe20000880000 */
[----:B------:R-:W-:Y:S01]  /*05e0*/  IMAD.IADD R18, R2, 0x1, -R3 ;  /* 0x0000000102127824 */ /* 0x000fe200078e0a03 */
[----:B---3--:R-:W-:Y:S01]  /*05f0*/  I2FP.F32.U32 R2, R16 ;  /* 0x0000001000027245 */ /* 0x008fe20000201000 */
[----:B0-----:R-:W-:Y:S01]  /*0600*/  IMAD R25, R12, R9, UR13 ;  /* 0x0000000d0c197e24 */ /* 0x001fe2000f8e0209 */
[C---:B------:R-:W-:Y:S01]  /*0610*/  LEA.HI R0, R5.reuse, R5, RZ, 0x1 ;  /* 0x0000000505007211 */ /* 0x040fe200078f08ff */
[C---:B------:R-:W-:Y:S01]  /*0620*/  IMAD.SHL.U32 R12, R5.reuse, 0x4, RZ ;  /* 0x00000004050c7824 */ /* 0x040fe200078e00ff */
[----:B------:R-:W-:Y:S01]  /*0630*/  VOTEU.ALL UP5, P1 ;  /* 0x00000000003f7886 */ /* 0x000fe200008a0000 */
[----:B------:R-:W-:Y:S01]  /*0640*/  FMUL R2, R2, UR4 ;  /* 0x0000000402027c20 */ /* 0x000fe20008400000 */
[----:B------:R-:W-:Y:S01]  /*0650*/  LOP3.LUT R0, R0, 0xfffffffe, RZ, 0xc0, !PT ;  /* 0xfffffffe00007812 */ /* 0x000fe200078ec0ff */
[----:B------:R-:W-:Y:S01]  /*0660*/  UMOV UR4, 0x20 ;  /* 0x0000002000047882 */ /* 0x000fe20000000000 */
[----:B-----5:R-:W-:Y:S01]  /*0670*/  @!UP1 ULEA UR8, UR7, UR6, 0x18 ;  /* 0x0000000607089291 */ /* 0x020fe2000f8ec03f */
[----:B------:R-:W-:Y:S01]  /*0680*/  LOP3.LUT R12, R5, 0xc, R12, 0x78, !PT ;  /* 0x0000000c050c7812 */ /* 0x000fe200078e780c */
[----:B------:R-:W-:-:S04]  /*0690*/  @!UP1 UIADD3 UR4, -UR4, 0x100000, URZ ;  /* 0x0010000004049890 */ /* 0x000fc8000fffe13f */
[----:B------:R-:W-:Y:S02]  /*06a0*/  @!UP1 USHF.L.U32 UR5, UR4, 0xb, URZ ;  /* 0x0000000b04059899 */ /* 0x000fe4000800063f */
[----:B------:R-:W-:Y:S01]  /*06b0*/  @!UP1 USHF.L.U32 UR4, UR4, 0x1, URZ ;  /* 0x0000000104049899 */ /* 0x000fe2000800063f */
[----:B------:R-:W-:Y:S01]  /*06c0*/  IMAD.IADD R0, R5, 0x1, -R0 ;  /* 0x0000000105007824 */ /* 0x000fe200078e0a00 */
[----:B------:R-:W0:Y:S01]  /*06d0*/  F2I.U32.TRUNC.NTZ R2, R2 ;  /* 0x0000000200027305 */ /* 0x000e22000020f000 */
[----:B------:R-:W-:-:S04]  /*06e0*/  @!UP2 UIADD3 UR6, -UR12, 0x100000, URZ ;  /* 0x001000000c06a890 */ /* 0x000fc8000fffe13f */
[----:B------:R-:W-:Y:S02]  /*06f0*/  @!UP2 USHF.L.U32 UR7, UR6, 0xb, URZ ;  /* 0x0000000b0607a899 */ /* 0x000fe4000800063f */
[----:B------:R-:W-:Y:S01]  /*0700*/  @!UP2 USHF.L.U32 UR6, UR6, 0x1, URZ ;  /* 0x000000010606a899 */ /* 0x000fe2000800063f */
[----:B------:R-:W-:Y:S01]  /*0710*/  ISETP.EQ.U32.AND P2, PT, R13, 0x1, PT ;  /* 0x000000010d00780c */ /* 0x000fe20003f42070 */
[----:B------:R-:W-:Y:S01]  /*0720*/  VOTEU.ALL UP1, P0 ;  /* 0x00000000003f7886 */ /* 0x000fe20000020000 */
[----:B------:R-:W-:Y:S01]  /*0730*/  ISETP.NE.AND P3, PT, R0, R25, PT ;  /* 0x000000190000720c */ /* 0x000fe20003f65270 */
[----:B------:R-:W-:Y:S01]  /*0740*/  IMAD.MOV.U32 R13, RZ, RZ, 0x1 ;  /* 0x00000001ff0d7424 */ /* 0x000fe200078e00ff */
[----:B----4-:R-:W-:Y:S01]  /*0750*/  @!UP2 ULEA UR9, UR10, UR9, 0x18 ;  /* 0x000000090a09a291 */ /* 0x010fe2000f8ec03f */
[----:B------:R-:W-:Y:S01]  /*0760*/  LOP3.LUT P0, RZ, R10, 0x7, RZ, 0xc0, !PT ;  /* 0x000000070aff7812 */ /* 0x000fe2000780c0ff */
[----:B------:R-:W-:Y:S01]  /*0770*/  VOTEU.ALL UP2, P1 ;  /* 0x00000000003f7886 */ /* 0x000fe20000840000 */
[----:B------:R-:W-:Y:S01]  /*0780*/  ISETP.NE.AND P1, PT, R18, 0x3, PT ;  /* 0x000000031200780c */ /* 0x000fe20003f25270 */
[----:B------:R-:W2:Y:S02]  /*0790*/  FENCE.VIEW.ASYNC.S ;  /* 0x00000000000073c6 */ /* 0x000ea40000000000 */
[----:B--2---:R2:W3:Y:S01]  /*07a0*/  @!UP0 SYNCS.EXCH.64 URZ, [UR8+0x60], UR4 ;  /* 0x00006004083f85b2 */ /* 0x0044e20008000100 */
[----:B------:R-:W-:-:S02]  /*07b0*/  ISETP.LT.U32.AND P0, PT, R12, 0x2, !P0 ;  /* 0x000000020c00780c */ /* 0x000fc40004701070 */
[----:B------:R-:W-:Y:S01]  /*07c0*/  ISETP.EQ.OR P1, PT, R18, RZ, !P1 ;  /* 0x000000ff1200720c */ /* 0x000fe20004f22670 */
[----:B0-----:R-:W-:Y:S01]  /*07d0*/  IMAD.MOV R24, RZ, RZ, -R2 ;  /* 0x000000ffff187224 */ /* 0x001fe200078e0a02 */
[----:B------:R-:W-:Y:S02]  /*07e0*/  R2UR UR11, R14 ;  /* 0x000000000e0b72ca */ /* 0x000fe400000e0000 */
[----:B------:R-:W-:Y:S01]  /*07f0*/  @P3 LEA.HI R0, R12, R12, RZ, 0x1 ;  /* 0x0000000c0c003211 */ /* 0x000fe200078f08ff */
[----:B-1----:R-:W-:Y:S01]  /*0800*/  IMAD R3, R27, R24, R16 ;  /* 0x000000181b037224 */ /* 0x002fe200078e0210 */
[----:B------:R-:W-:Y:S02]  /*0810*/  ISETP.EQ.AND P1, PT, R6, RZ, P1 ;  /* 0x000000ff0600720c */ /* 0x000fe40000f22270 */
[----:B------:R-:W-:Y:S02]  /*0820*/  @P3 SHF.R.S32.HI R0, RZ, 0x1, R0 ;  /* 0x00000001ff003819 */ /* 0x000fe40000011400 */
[----:B------:R-:W-:Y:S01]  /*0830*/  SEL R7, RZ, 0x1, !P1 ;  /* 0x00000001ff077807 */ /* 0x000fe20004800000 */
[----:B------:R2:W0:Y:S01]  /*0840*/  @!UP1 SYNCS.EXCH.64 URZ, [UR8+0x68], UR4 ;  /* 0x00006804083f95b2 */ /* 0x0004220008000100 */
[----:B------:R-:W-:Y:S01]  /*0850*/  @P3 ISETP.NE.AND P4, PT, R0, R3, PT ;  /* 0x000000030000320c */ /* 0x000fe20003f85270 */
[----:B------:R-:W-:Y:S01]  /*0860*/  NOP ;  /* 0x0000000000007918 */ /* 0x000fe20000000000 */
[----:B------:R-:W-:-:S02]  /*0870*/  SEL R0, RZ, 0x1, !P0 ;  /* 0x00000001ff007807 */ /* 0x000fc40004000000 */
[----:B------:R-:W-:Y:S02]  /*0880*/  @P3 SEL R13, RZ, 0x1, P4 ;  /* 0x00000001ff0d3807 */ /* 0x000fe40002000000 */
[----:B------:R-:W-:Y:S02]  /*0890*/  SEL R7, R7, 0x2, P6 ;  /* 0x0000000207077807 */ /* 0x000fe40003000000 */
[----:B------:R-:W-:Y:S01]  /*08a0*/  LOP3.LUT R13, R13, R0, RZ, 0xc0, !PT ;  /* 0x000000000d0d7212 */ /* 0x000fe200078ec0ff */
[----:B------:R2:W1:Y:S01]  /*08b0*/  @!UP2 SYNCS.EXCH.64 URZ, [UR9+0x40], UR6 ;  /* 0x00004006093fa5b2 */ /* 0x0004620008000100 */
[----:B------:R2:W4:Y:S01]  /*08c0*/  @!UP3 SYNCS.EXCH.64 URZ, [UR9+0x48], UR6 ;  /* 0x00004806093fb5b2 */ /* 0x0005220008000100 */
[----:B------:R2:W0:Y:S01]  /*08d0*/  @!UP4 SYNCS.EXCH.64 URZ, [UR9+0x50], UR6 ;  /* 0x00005006093fc5b2 */ /* 0x0004220008000100 */
[----:B------:R2:W0:Y:S01]  /*08e0*/  @!UP5 SYNCS.EXCH.64 URZ, [UR9+0x58], UR6 ;  /* 0x00005806093fd5b2 */ /* 0x0004220008000100 */
[----:B------:R-:W-:Y:S01]  /*08f0*/  NOP ;  /* 0x0000000000007918 */ /* 0x000fe20000000000 */
[----:B--23--:R-:W-:Y:S05]  /*0900*/  @!P2 BRA `(.L_x_3) ;  /* 0x000000000008a947 */ /* 0x00cfea0003800000 */
[----:B01--4-:R-:W-:Y:S01]  /*0910*/  UCGABAR_ARV ;  /* 0x00000000000079c7 */ /* 0x013fe20008000000 */
[----:B------:R-:W-:Y:S05]  /*0920*/  BRA `(.L_x_4) ;  /* 0x0000000000047947 */ /* 0x000fea0003800000 */
.L_x_3:
[----:B01--4-:R-:W-:Y:S01]  /*0930*/  NOP ;  /* 0x0000000000007918 */ /* 0x013fe20000000000 */
.L_x_4:
[----:B------:R-:W-:Y:S01]  /*0940*/  ULDC.64 UR4, c[0x0][0x598] ;  /* 0x0001660000047ab9 */ /* 0x000fe20000000a00 */
[----:B------:R-:W-:Y:S01]  /*0950*/  ULDC.64 UR20, c[0x0][0x208] ;  /* 0x0000820000147ab9 */ /* 0x000fe20000000a00 */
[----:B------:R-:W-:-:S04]  /*0960*/  ISETP.NE.U32.AND P0, PT, RZ, UR4, PT ;  /* 0x00000004ff007c0c */ /* 0x000fc8000bf05070 */
[----:B------:R-:W-:-:S13]  /*0970*/  ISETP.NE.AND.EX P0, PT, RZ, UR5, PT, P0 ;  /* 0x00000005ff007c0c */ /* 0x000fda000bf05300 */
[----:B------:R-:W-:Y:S05]  /*0980*/  @!P0 BRA `(.L_x_5) ;  /* 0x00000000001c8947 */ /* 0x000fea0003800000 */
[----:B------:R-:W0:Y:S02]  /*0990*/  LDC.64 R2, c[0x0][0x598] ;  /* 0x00016600ff027b82 */ /* 0x000e240000000a00 */
[----:B0-----:R-:W2:Y:S02]  /*09a0*/  LDG.E.64 R2, desc[UR20][R2.64] ;  /* 0x0000001402027981 */ /* 0x001ea4000c1e1b00 */
[----:B--2---:R-:W-:-:S04]  /*09b0*/  ISETP.NE.U32.AND P0, PT, R2, RZ, PT ;  /* 0x000000ff0200720c */ /* 0x004fc80003f05070 */
[----:B------:R-:W-:-:S13]  /*09c0*/  ISETP.NE.AND.EX P0, PT, R3, RZ, PT, P0 ;  /* 0x000000ff0300720c */ /* 0x000fda0003f05300 */
[----:B------:R-:W-:Y:S05]  /*09d0*/  @!P0 BRA `(.L_x_5) ;  /* 0x0000000000088947 */ /* 0x000fea0003800000 */
[----:B------:R0:W5:Y:S01]  /*09e0*/  LD.E R14, desc[UR20][R2.64] ;  /* 0x00000014020e7980 */ /* 0x000162000c101900 */
[----:B------:R-:W-:Y:S05]  /*09f0*/  BRA `(.L_x_6) ;  /* 0x0000000000207947 */ /* 0x000fea0003800000 */
.L_x_5:
[----:B------:R-:W-:Y:S02]  /*0a00*/  ULDC.64 UR4, c[0x0][0x588] ;  /* 0x0001620000047ab9 */ /* 0x000fe40000000a00 */
[----:B------:R-:W-:-:S04]  /*0a10*/  ISETP.NE.U32.AND P0, PT, RZ, UR4, PT ;  /* 0x00000004ff007c0c */ /* 0x000fc8000bf05070 */
[----:B------:R-:W-:-:S13]  /*0a20*/  ISETP.NE.AND.EX P0, PT, RZ, UR5, PT, P0 ;  /* 0x00000005ff007c0c */ /* 0x000fda000bf05300 */
[----:B------:R-:W-:Y:S05]  /*0a30*/  @!P0 BRA `(.L_x_7) ;  /* 0x00000000000c8947 */ /* 0x000fea0003800000 */
[----:B------:R-:W0:Y:S02]  /*0a40*/  LDC.64 R14, c[0x0][0x588] ;  /* 0x00016200ff0e7b82 */ /* 0x000e240000000a00 */
[----:B0-----:R1:W5:Y:S01]  /*0a50*/  LDG.E R14, desc[UR20][R14.64] ;  /* 0x000000140e0e7981 */ /* 0x001362000c1e1900 */
[----:B------:R-:W-:Y:S05]  /*0a60*/  BRA `(.L_x_6) ;  /* 0x0000000000047947 */ /* 0x000fea0003800000 */
.L_x_7:
[----:B------:R-:W2:Y:S02]  /*0a70*/  LDC R14, c[0x0][0x580] ;  /* 0x00016000ff0e7b82 */ /* 0x000ea40000000800 */
.L_x_6:
[----:B------:R-:W-:Y:S02]  /*0a80*/  ULDC.64 UR4, c[0x0][0x5a0] ;  /* 0x0001680000047ab9 */ /* 0x000fe40000000a00 */
[----:B------:R-:W-:-:S04]  /*0a90*/  ISETP.NE.U32.AND P0, PT, RZ, UR4, PT ;  /* 0x00000004ff007c0c */ /* 0x000fc8000bf05070 */
[----:B------:R-:W-:-:S13]  /*0aa0*/  ISETP.NE.AND.EX P0, PT, RZ, UR5, PT, P0 ;  /* 0x00000005ff007c0c */ /* 0x000fda000bf05300 */
[----:B------:R-:W-:Y:S05]  /*0ab0*/  @!P0 BRA `(.L_x_8) ;  /* 0x00000000001c8947 */ /* 0x000fea0003800000 */
[----:B0-----:R-:W0:Y:S02]  /*0ac0*/  LDC.64 R2, c[0x0][0x5a0] ;  /* 0x00016800ff027b82 */ /* 0x001e240000000a00 */
[----:B0-----:R-:W3:Y:S02]  /*0ad0*/  LDG.E.64 R2, desc[UR20][R2.64] ;  /* 0x0000001402027981 */ /* 0x001ee4000c1e1b00 */
[----:B---3--:R-:W-:-:S04]  /*0ae0*/  ISETP.NE.U32.AND P0, PT, R2, RZ, PT ;  /* 0x000000ff0200720c */ /* 0x008fc80003f05070 */
[----:B------:R-:W-:-:S13]  /*0af0*/  ISETP.NE.AND.EX P0, PT, R3, RZ, PT, P0 ;  /* 0x000000ff0300720c */ /* 0x000fda0003f05300 */
[----:B------:R-:W-:Y:S05]  /*0b00*/  @!P0 BRA `(.L_x_8) ;  /* 0x0000000000088947 */ /* 0x000fea0003800000 */
[----:B-1----:R0:W5:Y:S01]  /*0b10*/  LD.E R15, desc[UR20][R2.64] ;  /* 0x00000014020f7980 */ /* 0x002162000c101900 */
[----:B------:R-:W-:Y:S05]  /*0b20*/  BRA `(.L_x_9) ;  /* 0x0000000000207947 */ /* 0x000fea0003800000 */
.L_x_8:
[----:B------:R-:W-:Y:S02]  /*0b30*/  ULDC.64 UR4, c[0x0][0x590] ;  /* 0x0001640000047ab9 */ /* 0x000fe40000000a00 */
[----:B------:R-:W-:-:S04]  /*0b40*/  ISETP.NE.U32.AND P0, PT, RZ, UR4, PT ;  /* 0x00000004ff007c0c */ /* 0x000fc8000bf05070 */
[----:B------:R-:W-:-:S13]  /*0b50*/  ISETP.NE.AND.EX P0, PT, RZ, UR5, PT, P0 ;  /* 0x00000005ff007c0c */ /* 0x000fda000bf05300 */
[----:B------:R-:W-:Y:S05]  /*0b60*/  @!P0 BRA `(.L_x_10) ;  /* 0x00000000000c8947 */ /* 0x000fea0003800000 */
[----:B0-----:R-:W1:Y:S02]  /*0b70*/  LDC.64 R2, c[0x0][0x590] ;  /* 0x00016400ff027b82 */ /* 0x001e640000000a00 */
[----:B-1----:R1:W5:Y:S01]  /*0b80*/  LDG.E R15, desc[UR20][R2.64] ;  /* 0x00000014020f7981 */ /* 0x002362000c1e1900 */
[----:B------:R-:W-:Y:S05]  /*0b90*/  BRA `(.L_x_9) ;  /* 0x0000000000047947 */ /* 0x000fea0003800000 */
.L_x_10:
[----:B-1----:R-:W3:Y:S02]  /*0ba0*/  LDC R15, c[0x0][0x584] ;  /* 0x00016100ff0f7b82 */ /* 0x002ee40000000800 */
.L_x_9:
[----:B------:R-:W4:Y:S01]  /*0bb0*/  LDC R0, c[0x0][0x65c] ;  /* 0x00019700ff007b82 */ /* 0x000f220000000800 */
[----:B------:R-:W-:Y:S01]  /*0bc0*/  ULDC UR8, c[0x0][0x28c] ;  /* 0x0000a30000087ab9 */ /* 0x000fe20000000800 */
[----:B------:R-:W-:Y:S01]  /*0bd0*/  ISETP.NE.AND P0, PT, R6, 0x2, PT ;  /* 0x000000020600780c */ /* 0x000fe20003f05270 */
[----:B------:R-:W-:Y:S01]  /*0be0*/  UIADD3 UR8, UR8, 0x7f, URZ ;  /* 0x0000007f08087890 */ /* 0x000fe2000fffe03f */
[----:B------:R-:W-:Y:S01]  /*0bf0*/  IMAD.U32 R4, RZ, RZ, UR13 ;  /* 0x0000000dff047e24 */ /* 0x000fe2000f8e00ff */
[----:B------:R-:W-:Y:S01]  /*0c00*/  UMOV UR5, URZ ;  /* 0x0000003f00057c82 */ /* 0x000fe20008000000 */
[----:B------:R-:W-:Y:S01]  /*0c10*/  UMOV UR4, URZ ;  /* 0x0000003f00047c82 */ /* 0x000fe20008000000 */
[----:B------:R-:W-:-:S04]  /*0c20*/  USHF.R.S32.HI UR9, URZ, 0x1f, UR8 ;  /* 0x0000001f3f097899 */ /* 0x000fc80008011408 */
[----:B------:R-:W-:Y:S01]  /*0c30*/  ULEA.HI UR9, UR9, UR8, URZ, 0x7 ;  /* 0x0000000809097291 */ /* 0x000fe2000f8f383f */
[----:B----4-:R-:W-:-:S13]  /*0c40*/  ISETP.NE.AND P4, PT, R0, 0x1, PT ;  /* 0x000000010000780c */ /* 0x010fda0003f85270 */
[----:B01----:R-:W0:Y:S01]  /*0c50*/  @P4 LDC R3, c[0x0][0x10] ;  /* 0x00000400ff034b82 */ /* 0x003e220000000800 */
[----:B------:R-:W-:Y:S02]  /*0c60*/  @P4 IMAD.MOV.U32 R17, RZ, RZ, RZ ;  /* 0x000000ffff114224 */ /* 0x000fe400078e00ff */
[----:B------:R-:W-:-:S05]  /*0c70*/  @P4 IMAD.MOV.U32 R5, RZ, RZ, RZ ;  /* 0x000000ffff054224 */ /* 0x000fca00078e00ff */
[----:B------:R-:W1:Y:S01]  /*0c80*/  @!P4 LDC R9, c[0x0][0xc] ;  /* 0x00000300ff09cb82 */ /* 0x000e620000000800 */
[----:B------:R-:W-:Y:S01]  /*0c90*/  ULDC UR6, c[0x0][0xc] ;  /* 0x0000030000067ab9 */ /* 0x000fe20000000800 */
[----:B------:R-:W-:Y:S02]  /*0ca0*/  ULDC UR7, c[0x0][0x10] ;  /* 0x0000040000077ab9 */ /* 0x000fe40000000800 */
[----:B------:R-:W-:-:S04]  /*0cb0*/  UIMAD.WIDE.U32 UR6, UR6, UR7, URZ ;  /* 0x00000007060672a5 */ /* 0x000fc8000f8e003f */
[----:B------:R-:W4:Y:S01]  /*0cc0*/  LDC R8, c[0x0][0x14] ;  /* 0x00000500ff087b82 */ /* 0x000f220000000800 */
[----:B0-----:R-:W-:Y:S01]  /*0cd0*/  @P4 IMAD.WIDE.U32 R2, R3, UR13, R16 ;  /* 0x0000000d03024c25 */ /* 0x001fe2000f8e0010 */
[----:B------:R-:W-:-:S03]  /*0ce0*/  USHF.R.S32.HI UR13, URZ, 0x7, UR9 ;  /* 0x000000073f0d7899 */ /* 0x000fc60008011409 */
[----:B------:R-:W-:Y:S02]  /*0cf0*/  @P4 IMAD.IADD R3, R3, 0x1, R5 ;  /* 0x0000000103034824 */ /* 0x000fe400078e0205 */
[----:B------:R-:W-:Y:S02]  /*0d00*/  IMAD.MOV.U32 R5, RZ, RZ, RZ ;  /* 0x000000ffff057224 */ /* 0x000fe400078e00ff */
[----:B-1----:R-:W-:-:S04]  /*0d10*/  @!P4 IMAD.WIDE.U32 R4, R16, R9, R4 ;  /* 0x000000091004c225 */ /* 0x002fc800078e0004 */
[----:B------:R-:W-:Y:S02]  /*0d20*/  @!P4 IMAD.MOV.U32 R2, RZ, RZ, R4 ;  /* 0x000000ffff02c224 */ /* 0x000fe400078e0004 */
[C---:B----4-:R-:W-:Y:S02]  /*0d30*/  IMAD R21, R8.reuse, UR7, RZ ;  /* 0x0000000708157c24 */ /* 0x050fe4000f8e02ff */
[----:B------:R-:W-:Y:S01]  /*0d40*/  IMAD.WIDE.U32 R8, R8, UR6, RZ ;  /* 0x0000000608087c25 */ /* 0x000fe2000f8e00ff */
[----:B------:R-:W-:-:S03]  /*0d50*/  ULDC.64 UR6, c[0x0][0x650] ;  /* 0x0001940000067ab9 */ /* 0x000fc60000000a00 */
[----:B------:R-:W-:Y:S02]  /*0d60*/  @!P4 IMAD.MOV.U32 R3, RZ, RZ, R5 ;  /* 0x000000ffff03c224 */ /* 0x000fe400078e0005 */
[----:B------:R-:W-:Y:S01]  /*0d70*/  IMAD.IADD R0, R9, 0x1, R21 ;  /* 0x0000000109007824 */ /* 0x000fe200078e0215 */
[----:B------:R-:W-:Y:S06]  /*0d80*/  @P0 BRA `(.L_x_11) ;  /* 0x0000000000200947 */ /* 0x000fec0003800000 */
[----:B------:R-:W-:Y:S01]  /*0d90*/  UISETP.GE.U32.AND UP0, UPT, UR13, 0x3, UPT ;  /* 0x000000030d00788c */ /* 0x000fe2000bf06070 */
[----:B------:R-:W-:Y:S01]  /*0da0*/  IADD3 R2, P0, R2, R8, RZ ;  /* 0x0000000802027210 */ /* 0x000fe20007f1e0ff */
[----:B------:R-:W-:-:S04]  /*0db0*/  UIMAD.WIDE.U32 UR4, UR13, -0x55555555, URZ ;  /* 0xaaaaaaab0d0478a5 */ /* 0x000fc8000f8e003f */
[----:B------:R-:W-:Y:S01]  /*0dc0*/  USHF.R.U32.HI UR5, URZ, 0x1, UR5 ;  /* 0x000000013f057899 */ /* 0x000fe20008011605 */
[----:B------:R-:W-:Y:S02]  /*0dd0*/  IMAD.X R3, R0, 0x1, R3, P0 ;  /* 0x0000000100037824 */ /* 0x000fe400000e0603 */
[----:B------:R-:W-:Y:S02]  /*0de0*/  UMOV UR4, URZ ;  /* 0x0000003f00047c82 */ /* 0x000fe40008000000 */
[----:B------:R-:W-:Y:S02]  /*0df0*/  @UP0 ULOP3.LUT UR4, UR5, 0x1, URZ, 0xc0, !UPT ;  /* 0x0000000105040892 */ /* 0x000fe4000f8ec03f */
[----:B------:R-:W-:-:S12]  /*0e00*/  UIMAD UR5, UR5, -0x3, UR13 ;  /* 0xfffffffd050578a4 */ /* 0x000fd8000f8e020d */
.L_x_11:
[----:B------:R-:W-:Y:S01]  /*0e10*/  ISETP.GE.U32.AND P0, PT, R2, UR6, PT ;  /* 0x0000000602007c0c */ /* 0x000fe2000bf06070 */
[----:B------:R-:W-:Y:S01]  /*0e20*/  IMAD.MOV.U32 R6, RZ, RZ, -0x1 ;  /* 0xffffffffff067424 */ /* 0x000fe200078e00ff */
[----:B------:R-:W-:Y:S01]  /*0e30*/  PRMT R20, RZ, 0x7610, R20 ;  /* 0x00007610ff147816 */ /* 0x000fe20000000014 */
[----:B------:R-:W-:Y:S01]  /*0e40*/  IMAD.MOV.U32 R4, RZ, RZ, -0x1 ;  /* 0xffffffffff047424 */ /* 0x000fe200078e00ff */
[----:B------:R-:W-:Y:S01]  /*0e50*/  ISETP.GE.U32.AND.EX P0, PT, R3, UR7, PT, P0 ;  /* 0x0000000703007c0c */ /* 0x000fe2000bf06100 */
[----:B------:R-:W-:-:S12]  /*0e60*/  IMAD.MOV.U32 R5, RZ, RZ, -0x1 ;  /* 0xffffffffff057424 */ /* 0x000fd800078e00ff */
[----:B------:R-:W-:Y:S05]  /*0e70*/  @P0 BRA `(.L_x_12) ;  /* 0x0000000400240947 */ /* 0x000fea0003800000 */
[----:B------:R-:W0:Y:S01]  /*0e80*/  LDC.64 R30, c[0x0][0x628] ;  /* 0x00018a00ff1e7b82 */ /* 0x000e220000000a00 */
[----:B------:R-:W-:Y:S02]  /*0e90*/  IMAD.MOV.U32 R4, RZ, RZ, R2 ;  /* 0x000000ffff047224 */ /* 0x000fe400078e0002 */
[----:B------:R-:W-:-:S05]  /*0ea0*/  IMAD.MOV.U32 R5, RZ, RZ, R3 ;  /* 0x000000ffff057224 */ /* 0x000fca00078e0003 */
[----:B------:R-:W1:Y:S08]  /*0eb0*/  LDC R6, c[0x0][0x630] ;  /* 0x00018c00ff067b82 */ /* 0x000e700000000800 */
[----:B------:R-:W4:Y:S01]  /*0ec0*/  LDC.64 R32, c[0x0][0x620] ;  /* 0x00018800ff207b82 */ /* 0x000f220000000a00 */
[----:B0-----:R-:W-:-:S04]  /*0ed0*/  ISETP.NE.U32.AND P0, PT, R30, RZ, PT ;  /* 0x000000ff1e00720c */ /* 0x001fc80003f05070 */
[----:B------:R-:W-:-:S13]  /*0ee0*/  ISETP.NE.AND.EX P0, PT, R31, RZ, PT, P0 ;  /* 0x000000ff1f00720c */ /* 0x000fda0003f05300 */
[----:B-1--4-:R-:W-:Y:S05]  /*0ef0*/  @!P0 BRA `(.L_x_13) ;  /* 0x0000000000288947 */ /* 0x012fea0003800000 */
[----:B------:R-:W0:Y:S02]  /*0f00*/  LDC R23, c[0x0][0x634] ;  /* 0x00018d00ff177b82 */ /* 0x000e240000000800 */
[----:B0-----:R-:W-:-:S05]  /*0f10*/  IADD3 R23, P0, R2, R23, RZ ;  /* 0x0000001702177210 */ /* 0x001fca0007f1e0ff */
[----:B------:R-:W-:-:S04]  /*0f20*/  IMAD.X R29, RZ, RZ, R3, P0 ;  /* 0x000000ffff1d7224 */ /* 0x000fc800000e0603 */
[----:B------:R-:W-:-:S04]  /*0f30*/  IMAD.WIDE.U32 R4, R29, R30, RZ ;  /* 0x0000001e1d047225 */ /* 0x000fc800078e00ff */
[----:B------:R-:W-:-:S04]  /*0f40*/  IMAD.WIDE.U32 R20, P0, R23, R31, R4 ;  /* 0x0000001f17147225 */ /* 0x000fc80007800004 */
[----:B------:R-:W-:-:S04]  /*0f50*/  IMAD.WIDE.U32 R4, R23, R30, RZ ;  /* 0x0000001e17047225 */ /* 0x000fc800078e00ff */
[----:B------:R-:W-:Y:S01]  /*0f60*/  IMAD.X R23, RZ, RZ, RZ, P0 ;  /* 0x000000ffff177224 */ /* 0x000fe200000e06ff */
[----:B------:R-:W-:Y:S01]  /*0f70*/  IADD3 RZ, P0, R5, R20, RZ ;  /* 0x0000001405ff7210 */ /* 0x000fe20007f1e0ff */
[----:B------:R-:W-:-:S04]  /*0f80*/  IMAD.MOV.U32 R22, RZ, RZ, R21 ;  /* 0x000000ffff167224 */ /* 0x000fc800078e0015 */
[----:B------:R-:W-:-:S08]  /*0f90*/  IMAD.WIDE.U32.X R4, R29, R31, R22, P0 ;  /* 0x0000001f1d047225 */ /* 0x000fd000000e0416 */
.L_x_13:
[----:B------:R-:W0:Y:S01]  /*0fa0*/  LDC.64 R34, c[0x0][0x640] ;  /* 0x00019000ff227b82 */ /* 0x000e220000000a00 */
[-CC-:B------:R-:W-:Y:S01]  /*0fb0*/  SHF.R.U64 R36, R4, R6.reuse, R5.reuse ;  /* 0x0000000604247219 */ /* 0x180fe20000001205 */
[----:B------:R-:W-:Y:S01]  /*0fc0*/  IMAD.MOV.U32 R39, RZ, RZ, 0x1 ;  /* 0x00000001ff277424 */ /* 0x000fe200078e00ff */
[----:B------:R-:W-:Y:S02]  /*0fd0*/  SHF.R.U32.HI R4, RZ, R6, R5 ;  /* 0x00000006ff047219 */ /* 0x000fe40000011605 */
[----:B------:R-:W-:-:S03]  /*0fe0*/  IADD3 R21, P0, RZ, -R36, RZ ;  /* 0x80000024ff157210 */ /* 0x000fc60007f1e0ff */
[----:B------:R-:W1:Y:S02]  /*0ff0*/  LDC R20, c[0x0][0x618] ;  /* 0x00018600ff147b82 */ /* 0x000e640000000800 */
[----:B------:R-:W-:-:S04]  /*1000*/  IMAD.X R5, RZ, RZ, ~R4, P0 ;  /* 0x000000ffff057224 */ /* 0x000fc800000e0e04 */
[-C--:B------:R-:W-:Y:S02]  /*1010*/  IMAD R6, R5, R32.reuse, RZ ;  /* 0x0000002005067224 */ /* 0x080fe400078e02ff */
[----:B------:R-:W4:Y:S01]  /*1020*/  LDC R23, c[0x0][0x608] ;  /* 0x00018200ff177b82 */ /* 0x000f220000000800 */
[----:B------:R-:W-:-:S04]  /*1030*/  IMAD.WIDE.U32 R4, R21, R32, R2 ;  /* 0x0000002015047225 */ /* 0x000fc800078e0002 */
[----:B------:R-:W-:-:S03]  /*1040*/  IMAD R21, R21, R33, R6 ;  /* 0x0000002115157224 */ /* 0x000fc600078e0206 */
[----:B------:R-:W2:Y:S01]  /*1050*/  LDC R26, c[0x0][0x658] ;  /* 0x00019600ff1a7b82 */ /* 0x000ea20000000800 */
[----:B------:R-:W-:Y:S01]  /*1060*/  IMAD.IADD R5, R5, 0x1, R21 ;  /* 0x0000000105057824 */ /* 0x000fe200078e0215 */
[----:B0-----:R-:W-:Y:S01]  /*1070*/  ISETP.NE.U32.AND P0, PT, R34, RZ, PT ;  /* 0x000000ff2200720c */ /* 0x001fe20003f05070 */
[----:B------:R-:W-:-:S03]  /*1080*/  IMAD.MOV.U32 R21, RZ, RZ, -0x1 ;  /* 0xffffffffff157424 */ /* 0x000fc600078e00ff */
[----:B------:R-:W-:Y:S02]  /*1090*/  ISETP.NE.AND.EX P0, PT, R35, RZ, PT, P0 ;  /* 0x000000ff2300720c */ /* 0x000fe40003f05300 */
[----:B------:R-:W0:Y:S01]  /*10a0*/  LDC R33, c[0x0][0x600] ;  /* 0x00018000ff217b82 */ /* 0x000e220000000800 */
[-CC-:B-1----:R-:W-:Y:S02]  /*10b0*/  SHF.R.U64 R31, R4, R20.reuse, R5.reuse ;  /* 0x00000014041f7219 */ /* 0x182fe40000001205 */
[----:B------:R-:W-:-:S05]  /*10c0*/  SHF.R.U32.HI R4, RZ, R20, R5 ;  /* 0x00000014ff047219 */ /* 0x000fca0000011605 */
[----:B------:R-:W1:Y:S01]  /*10d0*/  LDC R28, c[0x0][0x648] ;  /* 0x00019200ff1c7b82 */ /* 0x000e620000000800 */
[-CC-:B----4-:R-:W-:Y:S02]  /*10e0*/  SHF.R.U64 R41, R31, R23.reuse, R4.reuse ;  /* 0x000000171f297219 */ /* 0x190fe40000001204 */
[----:B------:R-:W-:-:S05]  /*10f0*/  SHF.R.U32.HI R5, RZ, R23, R4 ;  /* 0x00000017ff057219 */ /* 0x000fca0000011604 */
[----:B------:R-:W4:Y:S01]  /*1100*/  LDC R37, c[0x0][0x638] ;  /* 0x00018e00ff257b82 */ /* 0x000f220000000800 */
[-C--:B--2---:R-:W-:Y:S02]  /*1110*/  SHF.L.U32 R4, R21, R26.reuse, RZ ;  /* 0x0000001a15047219 */ /* 0x084fe400000006ff */
[--C-:B------:R-:W-:Y:S02]  /*1120*/  SHF.R.U64 R32, R41, R26, R5.reuse ;  /* 0x0000001a29207219 */ /* 0x100fe40000001205 */
[----:B------:R-:W-:Y:S02]  /*1130*/  LOP3.LUT R6, RZ, R4, RZ, 0x33, !PT ;  /* 0x00000004ff067212 */ /* 0x000fe400078e33ff */
[----:B------:R-:W-:Y:S01]  /*1140*/  SHF.R.U32.HI R5, RZ, R26, R5 ;  /* 0x0000001aff057219 */ /* 0x000fe20000011605 */
[----:B------:R-:W2:Y:S01]  /*1150*/  LDC R30, c[0x0][0x610] ;  /* 0x00018400ff1e7b82 */ /* 0x000ea20000000800 */
[----:B------:R-:W-:Y:S01]  /*1160*/  IMAD.MOV.U32 R4, RZ, RZ, R32 ;  /* 0x000000ffff047224 */ /* 0x000fe200078e0020 */
[----:B------:R-:W-:Y:S06]  /*1170*/  @!P0 BRA `(.L_x_14) ;  /* 0x0000000000288947 */ /* 0x000fec0003800000 */
[----:B------:R-:W3:Y:S02]  /*1180*/  LDC R23, c[0x0][0x64c] ;  /* 0x00019300ff177b82 */ /* 0x000ee40000000800 */
[----:B---3--:R-:W-:-:S05]  /*1190*/  IADD3 R23, P0, R32, R23, RZ ;  /* 0x0000001720177210 */ /* 0x008fca0007f1e0ff */
        /* <DEDUP_REMOVED lines=8> */
.L_x_14:
[----:B-1----:R-:W-:Y:S01]  /*1220*/  SHF.R.U64 R17, R4, R28, R5 ;  /* 0x0000001c04117219 */ /* 0x002fe20000001205 */
[----:B------:R-:W-:Y:S01]  /*1230*/  @P4 IMAD R25, R27, R24, R16 ;  /* 0x000000181b194224 */ /* 0x000fe200078e0210 */
[----:B------:R-:W-:Y:S02]  /*1240*/  SHF.L.U32 R4, R39, R26, RZ ;  /* 0x0000001a27047219 */ /* 0x000fe400000006ff */
[----:B------:R-:W-:Y:S01]  /*1250*/  LOP3.LUT R5, R41, R6, RZ, 0xc0, !PT ;  /* 0x0000000629057212 */ /* 0x000fe200078ec0ff */
[----:B0-----:R-:W-:Y:S02]  /*1260*/  VIADD R6, R33, 0xffffffff ;  /* 0xffffffff21067836 */ /* 0x001fe40000000000 */
[----:B------:R-:W-:Y:S02]  /*1270*/  IMAD.MOV R20, RZ, RZ, -R17 ;  /* 0x000000ffff147224 */ /* 0x000fe400078e0a11 */
[----:B------:R-:W-:Y:S01]  /*1280*/  IMAD R16, R4, R17, R5 ;  /* 0x0000001104107224 */ /* 0x000fe200078e0205 */
[----:B------:R-:W-:Y:S01]  /*1290*/  LOP3.LUT R5, R31, R6, RZ, 0xc0, !PT ;  /* 0x000000061f057212 */ /* 0x000fe200078ec0ff */
[----:B----4-:R-:W-:-:S02]  /*12a0*/  IMAD R4, R20, R37, R32 ;  /* 0x0000002514047224 */ /* 0x010fc400078e0220 */
[----:B--2---:R-:W-:Y:S02]  /*12b0*/  IMAD R6, R16, R30, R25 ;  /* 0x0000001e10067224 */ /* 0x004fe400078e0219 */
[----:B------:R-:W-:Y:S02]  /*12c0*/  IMAD R5, R4, R33, R5 ;  /* 0x0000002104057224 */ /* 0x000fe400078e0205 */
[----:B------:R-:W-:-:S03]  /*12d0*/  IMAD.MOV.U32 R20, RZ, RZ, 0x1 ;  /* 0x00000001ff147424 */ /* 0x000fc600078e00ff */
[----:B------:R-:W-:Y:S02]  /*12e0*/  SEL R4, R5, R6, !P4 ;  /* 0x0000000605047207 */ /* 0x000fe40006000000 */
[----:B------:R-:W-:Y:S01]  /*12f0*/  SEL R6, R6, R5, !P4 ;  /* 0x0000000506067207 */ /* 0x000fe20006000000 */
[----:B------:R-:W-:-:S07]  /*1300*/  IMAD.MOV.U32 R5, RZ, RZ, R36 ;  /* 0x000000ffff057224 */ /* 0x000fce00078e0024 */
.L_x_12:
[----:B------:R-:W-:Y:S05]  /*1310*/  @!P2 BRA `(.L_x_15) ;  /* 0x00000000000ca947 */ /* 0x000fea0003800000 */
[----:B------:R-:W-:Y:S01]  /*1320*/  UCGABAR_WAIT ;  /* 0x0000000000007dc7 */ /* 0x000fe20008000000 */
[----:B------:R-:W-:Y:S01]  /*1330*/  CCTL.IVALL ;  /* 0x00000000ff00798f */ /* 0x000fe20002000000 */
[----:B------:R-:W-:Y:S05]  /*1340*/  BRA `(.L_x_16) ;  /* 0x0000000000047947 */ /* 0x000fea0003800000 */
.L_x_15:
[----:B------:R-:W-:Y:S06]  /*1350*/  BAR.SYNC.DEFER_BLOCKING 0x0 ;  /* 0x0000000000007b1d */ /* 0x000fec0000010000 */
.L_x_16:
[----:B------:R-:W-:Y:S05]  /*1360*/  @!P5 BRA `(.L_x_17) ;  /* 0x000000440050d947 */ /* 0x000fea0003800000 */
[----:B------:R-:W-:-:S13]  /*1370*/  ISETP.GT.U32.AND P0, PT, R38, 0x1, PT ;  /* 0x000000012600780c */ /* 0x000fda0003f04070 */
[----:B------:R-:W-:Y:S05]  /*1380*/  @P0 EXIT ;  /* 0x000000000000094d */ /* 0x000fea0003800000 */
.L_x_18:
[----:B------:R-:W-:-:S08]  /*1390*/  NOP ;  /* 0x0000000000007918 */ /* 0x000fd00000000000 */
[----:B------:R-:W0:Y:S02]  /*13a0*/  USETMAXREG.TRY_ALLOC.CTAPOOL UP0, 0xe8 ;  /* 0x000000e8000079c8 */ /* 0x000e240008000600 */
[----:B0-----:R-:W-:-:S13]  /*13b0*/  PLOP3.LUT P0, PT, PT, PT, UP0, 0x80, 0x0 ;  /* 0x000000000000781c */ /* 0x001fda0003f0f008 */
[----:B------:R-:W-:Y:S05]  /*13c0*/  @!P0 BRA `(.L_x_18) ;  /* 0xfffffffc00f08947 */ /* 0x000fea000383ffff */
[----:B------:R-:W-:-:S13]  /*13d0*/  LOP3.LUT P0, RZ, R20, 0xff, RZ, 0xc0, !PT ;  /* 0x000000ff14ff7812 */ /* 0x000fda000780c0ff */
[----:B------:R-:W-:Y:S05]  /*13e0*/  @!P0 EXIT ;  /* 0x000000000000894d */ /* 0x000fea0003800000 */
[----:B------:R-:W0:Y:S01]  /*13f0*/  S2UR UR6, SR_CgaCtaId ;  /* 0x00000000000679c3 */ /* 0x000e220000008800 */
[CC--:B------:R-:W-:Y:S01]  /*1400*/  LEA.HI R11, R19.reuse, R10.reuse, RZ, 0x2 ;  /* 0x0000000a130b7211 */ /* 0x0c0fe200078f10ff */
[----:B------:R-:W-:Y:S01]  /*1410*/  UIADD3 UR7, UR11, -0x1, URZ ;  /* 0xffffffff0b077890 */ /* 0x000fe2000fffe03f */
[----:B------:R-:W-:Y:S01]  /*1420*/  LEA.HI R19, R19, R10, RZ, 0x5 ;  /* 0x0000000a13137211 */ /* 0x000fe200078f28ff */
[----:B------:R-:W-:Y:S01]  /*1430*/  UMOV UR9, 0x400 ;  /* 0x0000040000097882 */ /* 0x000fe20000000000 */
[--C-:B------:R-:W-:Y:S01]  /*1440*/  SHF.R.S32.HI R16, RZ, 0x2, R11.reuse ;  /* 0x00000002ff107819 */ /* 0x100fe2000001140b */
[----:B------:R-:W-:Y:S01]  /*1450*/  UISETP.LT.AND UP0, UPT, UR13, 0x1, UPT ;  /* 0x000000010d00788c */ /* 0x000fe2000bf01270 */
[----:B------:R-:W-:Y:S01]  /*1460*/  SHF.R.S32.HI R17, RZ, 0x1f, R11 ;  /* 0x0000001fff117819 */ /* 0x000fe2000001140b */
[----:B------:R-:W-:Y:S01]  /*1470*/  USHF.L.U32 UR22, UR13, 0x1, URZ ;  /* 0x000000010d167899 */ /* 0x000fe2000800063f */
[----:B------:R-:W-:Y:S01]  /*1480*/  SHF.R.S32.HI R19, RZ, 0x5, R19 ;  /* 0x00000005ff137819 */ /* 0x000fe20000011413 */
[----:B------:R-:W-:Y:S01]  /*1490*/  USEL UR10, UR13, 0x1, UP0 ;  /* 0x000000010d0a7887 */ /* 0x000fe20008000000 */
[----:B------:R-:W-:Y:S01]  /*14a0*/  LEA.HI R17, R17, R16, RZ, 0x3 ;  /* 0x0000001011117211 */ /* 0x000fe200078f18ff */
[----:B------:R-:W-:Y:S01]  /*14b0*/  UISETP.NE.AND UP0, UPT, UR7, URZ, UPT ;  /* 0x0000003f0700728c */ /* 0x000fe2000bf05270 */
[----:B------:R-:W-:Y:S01]  /*14c0*/  LOP3.LUT R11, R11, 0xfffffffc, RZ, 0xc0, !PT ;  /* 0xfffffffc0b0b7812 */ /* 0x000fe200078ec0ff */
[----:B------:R-:W-:Y:S01]  /*14d0*/  UIADD3 UR10, -UR10, UR13, URZ ;  /* 0x0000000d0a0a7290 */ /* 0x000fe2000fffe13f */
[----:B------:R-:W-:Y:S01]  /*14e0*/  LOP3.LUT R17, R17, 0xfffffff8, RZ, 0xc0, !PT ;  /* 0xfffffff811117812 */ /* 0x000fe200078ec0ff */
[----:B------:R-:W-:Y:S01]  /*14f0*/  USEL UR16, URZ, 0x1, UP0 ;  /* 0x000000013f107887 */ /* 0x000fe20008000000 */
[----:B------:R-:W-:Y:S01]  /*1500*/  LOP3.LUT R86, R7, 0x1, RZ, 0xfc, !PT ;  /* 0x0000000107567812 */ /* 0x000fe200078efcff */
[----:B------:R-:W-:-:S02]  /*1510*/  IMAD.IADD R20, R10, 0x1, -R11 ;  /* 0x000000010a147824 */ /* 0x000fc400078e0a0b */
[----:B------:R-:W-:Y:S02]  /*1520*/  IMAD.IADD R16, R16, 0x1, -R17 ;  /* 0x0000000110107824 */ /* 0x000fe400078e0a11 */
[----:B------:R-:W-:Y:S01]  /*1530*/  IMAD.U32 R87, RZ, RZ, UR16 ;  /* 0x00000010ff577e24 */ /* 0x000fe2000f8e00ff */
[----:B0-----:R-:W-:Y:S02]  /*1540*/  ULEA UR9, UR6, UR9, 0x18 ;  /* 0x0000000906097291 */ /* 0x001fe4000f8ec03f */
[--C-:B------:R-:W-:Y:S01]  /*1550*/  SHF.R.S32.HI R17, RZ, 0x1f, R16.reuse ;  /* 0x0000001fff117819 */ /* 0x100fe20000011410 */
[----:B------:R-:W-:Y:S01]  /*1560*/  USHF.L.U32 UR6, UR7, 0x3, URZ ;  /* 0x0000000307067899 */ /* 0x000fe2000800063f */
[C-C-:B------:R-:W-:Y:S01]  /*1570*/  IMAD R21, R19.reuse, -0x10, -R16.reuse ;  /* 0xfffffff013157824 */ /* 0x140fe200078e0a10 */
[----:B------:R-:W-:Y:S02]  /*1580*/  UIADD3 UR7, UR9, 0x100, URZ ;  /* 0x0000010009077890 */ /* 0x000fe4000fffe03f */
[----:B------:R-:W-:Y:S01]  /*1590*/  ULOP3.LUT UR6, UR6, 0x8, URZ, 0xc0, !UPT ;  /* 0x0000000806067892 */ /* 0x000fe2000f8ec03f */
[----:B------:R-:W-:Y:S01]  /*15a0*/  IMAD.WIDE R10, R19, 0x10, R16 ;  /* 0x00000010130a7825 */ /* 0x000fe200078e0210 */
[----:B------:R-:W-:-:S02]  /*15b0*/  UIADD3 UR8, UR9, 0x6100, URZ ;  /* 0x0000610009087890 */ /* 0x000fc4000fffe03f */
[----:B------:R-:W-:Y:S02]  /*15c0*/  USHF.R.U32.HI UR7, URZ, 0x4, UR7 ;  /* 0x000000043f077899 */ /* 0x000fe40008011607 */
[----:B------:R-:W-:Y:S02]  /*15d0*/  USHF.R.U32.HI UR8, URZ, 0x4, UR8 ;  /* 0x000000043f087899 */ /* 0x000fe40008011608 */
[----:B------:R-:W-:Y:S02]  /*15e0*/  ULOP3.LUT UR24, UR6, 0x8, URZ, 0x3c, !UPT ;  /* 0x0000000806187892 */ /* 0x000fe4000f8e3c3f */
[----:B------:R-:W-:Y:S02]  /*15f0*/  ULOP3.LUT UR12, UR6, 0x18, URZ, 0x3c, !UPT ;  /* 0x00000018060c7892 */ /* 0x000fe4000f8e3c3f */
[----:B------:R-:W-:Y:S01]  /*1600*/  UIADD3 UR23, UR9, 0x40, URZ ;  /* 0x0000004009177890 */ /* 0x000fe2000fffe03f */
[----:B------:R-:W-:Y:S01]  /*1610*/  ULDC UR6, c[0x0][0x284] ;  /* 0x0000a10000067ab9 */ /* 0x000fe20000000800 */
[----:B------:R-:W-:Y:S01]  /*1620*/  ULOP3.LUT UR7, UR7, 0x3fff, URZ, 0xc0, !UPT ;  /* 0x00003fff07077892 */ /* 0x000fe2000f8ec03f */
[----:B------:R-:W-:Y:S01]  /*1630*/  VIADD R21, R21, UR6 ;  /* 0x0000000615157c36 */ /* 0x000fe20008000000 */
[----:B------:R-:W-:-:S02]  /*1640*/  ULOP3.LUT UR8, UR8, 0x3fff, URZ, 0xc0, !UPT ;  /* 0x00003fff08087892 */ /* 0x000fc4000f8ec03f */
[----:B------:R-:W-:Y:S02]  /*1650*/  ULEA UR11, UR11, UR23, 0x3 ;  /* 0x000000170b0b7291 */ /* 0x000fe4000f8e183f */
[----:B------:R-:W-:Y:S02]  /*1660*/  ULOP3.LUT UR14, UR7, 0x10000, URZ, 0xfc, !UPT ;  /* 0x00010000070e7892 */ /* 0x000fe4000f8efc3f */
[----:B------:R-:W-:-:S12]  /*1670*/  ULOP3.LUT UR15, UR8, 0x10000, URZ, 0xfc, !UPT ;  /* 0x00010000080f7892 */ /* 0x000fd8000f8efc3f */
.L_x_109:
[----:B------:R-:W-:Y:S01]  /*1680*/  SHF.L.U32 R16, R87, 0x1f, RZ ;  /* 0x0000001f57107819 */ /* 0x000fe200000006ff */
[----:B------:R-:W0:Y:S01]  /*1690*/  LDC R17, c[0x0][0x28c] ;  /* 0x0000a300ff117b82 */ /* 0x000e220000000800 */
[----:B------:R-:W-:Y:S01]  /*16a0*/  UMOV UR6, URZ ;  /* 0x0000003f00067c82 */ /* 0x000fe20008000000 */
[----:B------:R-:W-:Y:S01]  /*16b0*/  UMOV UR25, UR5 ;  /* 0x0000000500197c82 */ /* 0x000fe20008000000 */
[----:B-1----:R-:W1:Y:S01]  /*16c0*/  SYNCS.PHASECHK.TRANS64.TRYWAIT P0, [UR11+-0x8], R16 ;  /* 0xfffff810ff0075a7 */ /* 0x002e62000800014b */
[----:B0-----:R-:W-:Y:S01]  /*16d0*/  ISETP.GE.AND P1, PT, R17, 0x1, PT ;  /* 0x000000011100780c */ /* 0x001fe20003f26270 */
[----:B-1234-:R-:W-:-:S12]  /*16e0*/  @!P0 BRA `(.L_x_19) ;  /* 0x0000005000448947 */ /* 0x01efd80003800000 */
.L_x_130:
[----:B------:R-:W-:Y:S01]  /*16f0*/  UMOV UR7, URZ ;  /* 0x0000003f00077c82 */ /* 0x000fe20008000000 */
[----:B------:R-:W-:Y:S01]  /*1700*/  UMOV UR8, URZ ;  /* 0x0000003f00087c82 */ /* 0x000fe20008000000 */
[----:B------:R-:W-:Y:S02]  /*1710*/  CS2R R22, SRZ ;  /* 0x0000000000167805 */ /* 0x000fe4000001ff00 */
[----:B------:R-:W-:Y:S02]  /*1720*/  CS2R R56, SRZ ;  /* 0x0000000000387805 */ /* 0x000fe4000001ff00 */
[----:B------:R-:W-:Y:S02]  /*1730*/  CS2R R58, SRZ ;  /* 0x00000000003a7805 */ /* 0x000fe4000001ff00 */
[----:B------:R-:W-:Y:S02]  /*1740*/  CS2R R60, SRZ ;  /* 0x00000000003c7805 */ /* 0x000fe4000001ff00 */
[----:B------:R-:W-:-:S02]  /*1750*/  CS2R R62, SRZ ;  /* 0x00000000003e7805 */ /* 0x000fc4000001ff00 */
[----:B------:R-:W-:Y:S02]  /*1760*/  CS2R R64, SRZ ;  /* 0x0000000000407805 */ /* 0x000fe4000001ff00 */
        /* <DEDUP_REMOVED lines=9> */
[----:B------:R-:W-:Y:S01]  /*1800*/  CS2R R84, SRZ ;  /* 0x0000000000547805 */ /* 0x000fe2000001ff00 */
[----:B------:R-:W-:Y:S01]  /*1810*/  IMAD.U32 R88, RZ, RZ, UR4 ;  /* 0x00000004ff587e24 */ /* 0x000fe2000f8e00ff */
        /* <DEDUP_REMOVED lines=15> */
[----:B------:R-:W-:Y:S01]  /*1910*/  CS2R R54, SRZ ;  /* 0x0000000000367805 */ /* 0x000fe2000001ff00 */
[----:B------:R-:W-:Y:S06]  /*1920*/  @!P1 BRA `(.L_x_20) ;  /* 0x0000000400889947 */ /* 0x000fec0003800000 */
[----:B------:R-:W-:-:S13]  /*1930*/  ISETP.NE.AND P1, PT, R86, 0x3, PT ;  /* 0x000000035600780c */ /* 0x000fda0003f25270 */
[----:B------:R-:W-:Y:S05]  /*1940*/  @!P1 BRA `(.L_x_21) ;  /* 0x0000000000049947 */ /* 0x000fea0003800000 */
[----:B------:R-:W-:Y:S01]  /*1950*/  BPT.TRAP 0x1 ;  /* 0x000000040000795c */ /* 0x000fe20000300000 */
.L_x_21:
[----:B------:R-:W-:Y:S01]  /*1960*/  ULEA UR6, UR5, UR9, 0x3 ;  /* 0x0000000905067291 */ /* 0x000fe2000f8e183f */
[----:B0-----:R-:W-:-:S05]  /*1970*/  IMAD.U32 R16, RZ, RZ, UR4 ;  /* 0x00000004ff107e24 */ /* 0x001fca000f8e00ff */
[----:B------:R-:W-:-:S04]  /*1980*/  SHF.L.U32 R16, R16, 0x1f, RZ ;  /* 0x0000001f10107819 */ /* 0x000fc800000006ff */
[----:B------:R0:W1:Y:S01]  /*1990*/  SYNCS.PHASECHK.TRANS64.TRYWAIT P0, [UR6], R16 ;  /* 0x00000010ff0075a7 */ /* 0x0000620008000146 */
[----:B------:R-:W-:Y:S05]  /*19a0*/  @!P1 BRA `(.L_x_22) ;  /* 0x0000000000049947 */ /* 0x000fea0003800000 */
[----:B------:R-:W-:Y:S01]  /*19b0*/  BPT.TRAP 0x1 ;  /* 0x000000040000795c */ /* 0x000fe20000300000 */
.L_x_22:
[----:B-1----:R-:W-:Y:S05]  /*19c0*/  @P0 BRA `(.L_x_23) ;  /* 0x0000000000080947 */ /* 0x002fea0003800000 */
[----:B------:R-:W1:Y:S02]  /*19d0*/  SYNCS.PHASECHK.TRANS64.TRYWAIT P0, [UR6], R16 ;  /* 0x00000010ff0075a7 */ /* 0x000e640008000146 */
[----:B-1----:R-:W-:Y:S05]  /*19e0*/  @!P0 BRA `(.L_x_24) ;  /* 0x0000004c009c8947 */ /* 0x002fea0003800000 */
.L_x_23:
[----:B------:R-:W-:Y:S01]  /*19f0*/  ULEA UR6, UR5, UR14, 0x9 ;  /* 0x0000000e05067291 */ /* 0x000fe2000f8e483f */
[----:B------:R-:W-:Y:S01]  /*1a00*/  WARPGROUP.ARRIVE ;  /* 0x00000000000079c5 */ /* 0x000fe20000000000 */
[----:B------:R-:W-:Y:S01]  /*1a10*/  ULEA UR7, UR5, UR15, 0x9 ;  /* 0x0000000f05077291 */ /* 0x000fe2000f8e483f */
[----:B------:R-:W-:Y:S01]  /*1a20*/  CS2R R22, SRZ ;  /* 0x0000000000167805 */ /* 0x000fe2000001ff00 */
[----:B------:R-:W-:Y:S01]  /*1a30*/  UMOV UR17, 0x40000040 ;  /* 0x4000004000117882 */ /* 0x000fe20000000000 */
[----:B------:R-:W-:Y:S01]  /*1a40*/  UMOV UR19, 0x40000040 ;  /* 0x4000004000137882 */ /* 0x000fe20000000000 */
[----:B------:R-:W-:Y:S01]  /*1a50*/  CS2R R56, SRZ ;  /* 0x0000000000387805 */ /* 0x000fe2000001ff00 */
[----:B------:R-:W-:Y:S01]  /*1a60*/  UMOV UR16, UR6 ;  /* 0x0000000600107c82 */ /* 0x000fe20008000000 */
[----:B------:R-:W-:Y:S01]  /*1a70*/  CS2R R58, SRZ ;  /* 0x00000000003a7805 */ /* 0x000fe2000001ff00 */
[----:B------:R-:W-:Y:S01]  /*1a80*/  UMOV UR18, UR7 ;  /* 0x0000000700127c82 */ /* 0x000fe20008000000 */
[----:B------:R-:W-:Y:S01]  /*1a90*/  CS2R R60, SRZ ;  /* 0x00000000003c7805 */ /* 0x000fe2000001ff00 */
[----:B------:R-:W-:Y:S01]  /*1aa0*/  QGMMA.64x64x32.F32.E4M3.E4M3 R24, gdesc[UR16], RZ, !UPT ;  /* 0x00e00000101879f3 */ /* 0x000fe2000c7008ff */
[----:B------:R-:W-:Y:S01]  /*1ab0*/  UIADD3 UR16, UR6, 0x2, URZ ;  /* 0x0000000206107890 */ /* 0x000fe2000fffe03f */
[----:B------:R-:W-:Y:S01]  /*1ac0*/  CS2R R62, SRZ ;  /* 0x00000000003e7805 */ /* 0x000fe2000001ff00 */
[----:B------:R-:W-:Y:S01]  /*1ad0*/  UIADD3 UR18, UR7, 0x2, URZ ;  /* 0x0000000207127890 */ /* 0x000fe2000fffe03f */
[----:B------:R-:W-:Y:S01]  /*1ae0*/  CS2R R64, SRZ ;  /* 0x0000000000407805 */ /* 0x000fe2000001ff00 */
[----:B------:R-:W-:Y:S01]  /*1af0*/  UMOV UR17, 0x40000040 ;  /* 0x4000004000117882 */ /* 0x000fe20000000000 */
[----:B------:R-:W-:Y:S01]  /*1b00*/  UMOV UR19, 0x40000040 ;  /* 0x4000004000137882 */ /* 0x000fe20000000000 */
        /* <DEDUP_REMOVED lines=10> */
[----:B------:R-:W-:Y:S01]  /*1bb0*/  QGMMA.64x64x32.F32.E4M3.E4M3 R24, gdesc[UR16], R24 ;  /* 0x00e00000101879f3 */ /* 0x000fe20008700818 */
[----:B------:R-:W-:Y:S02]  /*1bc0*/  UIADD3 UR16, UR6, 0x4, URZ ;  /* 0x0000000406107890 */ /* 0x000fe4000fffe03f */
[----:B------:R-:W-:Y:S01]  /*1bd0*/  UIADD3 UR18, UR7, 0x4, URZ ;  /* 0x0000000407127890 */ /* 0x000fe2000fffe03f */
[----:B------:R-:W-:Y:S01]  /*1be0*/  UMOV UR17, 0x40000040 ;  /* 0x4000004000117882 */ /* 0x000fe20000000000 */
[----:B------:R-:W-:-:S07]  /*1bf0*/  UMOV UR19, 0x40000040 ;  /* 0x4000004000137882 */ /* 0x000fce0000000000 */
[----:B------:R-:W-:Y:S01]  /*1c00*/  QGMMA.64x64x32.F32.E4M3.E4M3 R24, gdesc[UR16], R24 ;  /* 0x00e00000101879f3 */ /* 0x000fe20008700818 */
[----:B------:R-:W-:Y:S02]  /*1c10*/  UIADD3 UR18, UR7, 0x6, URZ ;  /* 0x0000000607127890 */ /* 0x000fe4000fffe03f */
[----:B------:R-:W-:Y:S01]  /*1c20*/  UIADD3 UR16, UR6, 0x6, URZ ;  /* 0x0000000606107890 */ /* 0x000fe2000fffe03f */
[----:B------:R-:W-:Y:S01]  /*1c30*/  ULDC UR7, c[0x0][0x50c] ;  /* 0x0001430000077ab9 */ /* 0x000fe20000000800 */
[----:B------:R-:W-:Y:S01]  /*1c40*/  UMOV UR17, 0x40000040 ;  /* 0x4000004000117882 */ /* 0x000fe20000000000 */
[----:B------:R-:W-:Y:S01]  /*1c50*/  UISETP.NE.AND UP0, UPT, UR7, 0x4, UPT ;  /* 0x000000040700788c */ /* 0x000fe2000bf05270 */
[----:B------:R-:W-:Y:S01]  /*1c60*/  UMOV UR19, 0x40000040 ;  /* 0x4000004000137882 */ /* 0x000fe20000000000 */
[----:B------:R-:W-:Y:S02]  /*1c70*/  UMOV UR6, 0x4 ;  /* 0x0000000400067882 */ /* 0x000fe40000000000 */
[----:B------:R-:W-:-:S06]  /*1c80*/  USEL UR7, URZ, 0x1, UP0 ;  /* 0x000000013f077887 */ /* 0x000fcc0008000000 */
[----:B------:R-:W-:Y:S01]  /*1c90*/  ISETP.NE.AND P0, PT, RZ, UR7, PT ;  /* 0x00000007ff007c0c */ /* 0x000fe2000bf05270 */
[----:B------:R-:W-:-:S12]  /*1ca0*/  QGMMA.64x64x32.F32.E4M3.E4M3 R24, gdesc[UR16], R24, gsb0 ;  /* 0x00e00000101879f3 */ /* 0x000fd80008000818 */
[----:B------:R-:W-:Y:S05]  /*1cb0*/  @!P0 BRA `(.L_x_25) ;  /* 0x0000000000888947 */ /* 0x000fea0003800000 */
[----:B------:R-:W-:Y:S02]  /*1cc0*/  WARPGROUP.DEPBAR.LE gsb0, 0x0 ;  /* 0x00008000000079c5 */ /* 0x000fe40000010000 */
[----:B------:R-:W-:-:S01]  /*1cd0*/  FADD R85, RZ, R24 ;  /* 0x00000018ff557221 */ /* 0x000fc20000000000 */
[----:B------:R-:W-:Y:S01]  /*1ce0*/  FADD R84, RZ, R25 ;  /* 0x00000019ff547221 */ /* 0x000fe20000000000 */
        /* <DEDUP_REMOVED lines=30> */
[----:B------:R-:W-:-:S06]  /*1ed0*/  UMOV UR6, URZ ;  /* 0x0000003f00067c82 */ /* 0x000fcc0008000000 */
.L_x_25:
[----:B------:R-:W-:-:S04]  /*1ee0*/  UIADD3 UR25, UR5, 0x1, URZ ;  /* 0x0000000105197890 */ /* 0x000fc8000fffe03f */
[----:B------:R-:W-:-:S04]  /*1ef0*/  UISETP.NE.AND UP0, UPT, UR25, 0x3, UPT ;  /* 0x000000031900788c */ /* 0x000fc8000bf05270 */
[----:B------:R-:W-:Y:S02]  /*1f00*/  USEL UR8, URZ, 0x1, UP0 ;  /* 0x000000013f087887 */ /* 0x000fe40008000000 */
[----:B------:R-:W-:Y:S02]  /*1f10*/  USEL UR25, UR25, URZ, UP0 ;  /* 0x0000003f19197287 */ /* 0x000fe40008000000 */
[----:B------:R-:W-:-:S06]  /*1f20*/  ULOP3.LUT UR8, UR4, UR8, URZ, 0x3c, !UPT ;  /* 0x0000000804087292 */ /* 0x000fcc000f8e3c3f */
[----:B------:R-:W-:Y:S01]  /*1f30*/  IMAD.U32 R88, RZ, RZ, UR8 ;  /* 0x00000008ff587e24 */ /* 0x000fe2000f8e00ff */
[----:B------:R-:W-:-:S06]  /*1f40*/  UMOV UR8, 0x1 ;  /* 0x0000000100087882 */ /* 0x000fcc0000000000 */
.L_x_20:
[----:B------:R-:W-:-:S06]  /*1f50*/  UISETP.GE.AND UP0, UPT, UR10, 0x1, UPT ;  /* 0x000000010a00788c */ /* 0x000fcc000bf06270 */
[----:B------:R-:W-:-:S13]  /*1f60*/  PLOP3.LUT P0, PT, PT, PT, UP0, 0x80, 0x0 ;  /* 0x000000000000781c */ /* 0x000fda0003f0f008 */
[----:B------:R-:W-:Y:S05]  /*1f70*/  @!P0 BRA `(.L_x_26) ;  /* 0x0000000400988947 */ /* 0x000fea0003800000 */
[----:B01----:R-:W-:Y:S01]  /*1f80*/  IMAD.U32 R16, RZ, RZ, UR10 ;  /* 0x0000000aff107e24 */ /* 0x003fe2000f8e00ff */
[----:B------:R-:W-:Y:S01]  /*1f90*/  ULDC UR26, c[0x0][0x50c] ;  /* 0x00014300001a7ab9 */ /* 0x000fe20000000800 */
[----:B------:R-:W-:-:S07]  /*1fa0*/  IMAD.U32 R17, RZ, RZ, UR5 ;  /* 0x00000005ff117e24 */ /* 0x000fce000f8e00ff */
.L_x_34:
[----:B------:R-:W-:-:S13]  /*1fb0*/  ISETP.NE.AND P1, PT, R86, 0x3, PT ;  /* 0x000000035600780c */ /* 0x000fda0003f25270 */
[----:B------:R-:W-:Y:S05]  /*1fc0*/  @!P1 BRA `(.L_x_27) ;  /* 0x0000000000049947 */ /* 0x000fea0003800000 */
[----:B------:R-:W-:Y:S01]  /*1fd0*/  BPT.TRAP 0x1 ;  /* 0x000000040000795c */ /* 0x000fe20000300000 */
.L_x_27:
[----:B------:R-:W-:Y:S01]  /*1fe0*/  ULEA UR16, UR25, UR9, 0x3 ;  /* 0x0000000919107291 */ /* 0x000fe2000f8e183f */
[----:B------:R-:W-:-:S08]  /*1ff0*/  SHF.L.U32 R18, R88, 0x1f, RZ ;  /* 0x0000001f58127819 */ /* 0x000fd000000006ff */
[----:B------:R0:W1:Y:S01]  /*2000*/  SYNCS.PHASECHK.TRANS64.TRYWAIT P0, [UR16], R18 ;  /* 0x00000012ff0075a7 */ /* 0x0000620008000150 */
[----:B------:R-:W-:Y:S05]  /*2010*/  @!P1 BRA `(.L_x_28) ;  /* 0x0000000000049947 */ /* 0x000fea0003800000 */
[----:B------:R-:W-:Y:S01]  /*2020*/  BPT.TRAP 0x1 ;  /* 0x000000040000795c */ /* 0x000fe20000300000 */
.L_x_28:
[----:B-1----:R-:W-:Y:S05]  /*2030*/  @P0 BRA `(.L_x_29) ;  /* 0x0000000000080947 */ /* 0x002fea0003800000 */
[----:B------:R-:W1:Y:S02]  /*2040*/  SYNCS.PHASECHK.TRANS64.TRYWAIT P0, [UR16], R18 ;  /* 0x00000012ff0075a7 */ /* 0x000e640008000150 */
[----:B-1----:R-:W-:Y:S05]  /*2050*/  @!P0 BRA `(.L_x_30) ;  /* 0x0000004800188947 */ /* 0x002fea0003800000 */
.L_x_29:
[----:B------:R-:W-:Y:S01]  /*2060*/  UISETP.NE.AND UP0, UPT, UR7, URZ, UPT ;  /* 0x0000003f0700728c */ /* 0x000fe2000bf05270 */
[----:B------:R-:W-:Y:S01]  /*2070*/  WARPGROUP.ARRIVE ;  /* 0x00000000000079c5 */ /* 0x000fe20000000000 */
[----:B------:R-:W-:Y:S02]  /*2080*/  ULEA UR7, UR25, UR14, 0x9 ;  /* 0x0000000e19077291 */ /* 0x000fe4000f8e483f */
[----:B------:R-:W-:Y:S01]  /*2090*/  USEL UR8, UR8, URZ, !UP0 ;  /* 0x0000003f08087287 */ /* 0x000fe2000c000000 */
[----:B------:R-:W-:Y:S01]  /*20a0*/  UMOV UR17, 0x40000040 ;  /* 0x4000004000117882 */ /* 0x000fe20000000000 */
[----:B------:R-:W-:Y:S02]  /*20b0*/  UMOV UR19, 0x40000040 ;  /* 0x4000004000137882 */ /* 0x000fe40000000000 */
[----:B------:R-:W-:Y:S02]  /*20c0*/  UISETP.NE.U32.AND UP0, UPT, UR8, URZ, UPT ;  /* 0x0000003f0800728c */ /* 0x000fe4000bf05070 */
[----:B------:R-:W-:Y:S01]  /*20d0*/  ULEA UR8, UR25, UR15, 0x9 ;  /* 0x0000000f19087291 */ /* 0x000fe2000f8e483f */
[----:B------:R-:W-:Y:S01]  /*20e0*/  UMOV UR16, UR7 ;  /* 0x0000000700107c82 */ /* 0x000fe20008000000 */
[----:B------:R-:W-:-:S05]  /*20f0*/  UIADD3 UR6, UR6, 0x4, URZ ;  /* 0x0000000406067890 */ /* 0x000fca000fffe03f */
[----:B------:R-:W-:Y:S02]  /*2100*/  UMOV UR18, UR8 ;  /* 0x0000000800127c82 */ /* 0x000fe40008000000 */
[----:B------:R-:W-:Y:S01]  /*2110*/  QGMMA.64x64x32.F32.E4M3.E4M3 R24, gdesc[UR16], R24, UP0 ;  /* 0x00e00000101879f3 */ /* 0x000fe2000bf00818 */
[----:B------:R-:W-:Y:S02]  /*2120*/  UIADD3 UR16, UR7, 0x2, URZ ;  /* 0x0000000207107890 */ /* 0x000fe4000fffe03f */
[----:B------:R-:W-:Y:S01]  /*2130*/  UIADD3 UR18, UR8, 0x2, URZ ;  /* 0x0000000208127890 */ /* 0x000fe2000fffe03f */
[----:B------:R-:W-:Y:S01]  /*2140*/  UMOV UR17, 0x40000040 ;  /* 0x4000004000117882 */ /* 0x000fe20000000000 */
[----:B------:R-:W-:Y:S01]  /*2150*/  UMOV UR19, 0x40000040 ;  /* 0x4000004000137882 */ /* 0x000fe20000000000 */
[----:B------:R-:W-:-:S06]  /*2160*/  UISETP.NE.AND UP0, UPT, UR6, UR26, UPT ;  /* 0x0000001a0600728c */ /* 0x000fcc000bf05270 */
        /* <DEDUP_REMOVED lines=8> */
[----:B------:R-:W-:Y:S01]  /*21f0*/  UMOV UR17, 0x40000040 ;  /* 0x4000004000117882 */ /* 0x000fe20000000000 */
[----:B------:R-:W-:Y:S01]  /*2200*/  UMOV UR19, 0x40000040 ;  /* 0x4000004000137882 */ /* 0x000fe20000000000 */
[----:B------:R-:W-:-:S06]  /*2210*/  USEL UR7, URZ, 0x1, UP0 ;  /* 0x000000013f077887 */ /* 0x000fcc0008000000 */
[----:B------:R-:W-:Y:S01]  /*2220*/  ISETP.NE.AND P0, PT, RZ, UR7, PT ;  /* 0x00000007ff007c0c */ /* 0x000fe2000bf05270 */
[----:B------:R-:W-:Y:S03]  /*2230*/  QGMMA.64x64x32.F32.E4M3.E4M3 R24, gdesc[UR16], R24, gsb0 ;  /* 0x00e00000101879f3 */ /* 0x000fe60008000818 */
[----:B------:R-:W-:-:S09]  /*2240*/  WARPGROUP.DEPBAR.LE gsb0, 0x1 ;  /* 0x00008000000079c5 */ /* 0x000fd20000010100 */
[----:B------:R-:W-:Y:S05]  /*2250*/  @!P0 BRA `(.L_x_31) ;  /* 0x0000000000888947 */ /* 0x000fea0003800000 */
[----:B------:R-:W-:Y:S02]  /*2260*/  WARPGROUP.DEPBAR.LE gsb0, 0x0 ;  /* 0x00008000000079c5 */ /* 0x000fe40000010000 */
[----:B------:R-:W-:-:S01]  /*2270*/  FADD R85, R24, R85 ;  /* 0x0000005518557221 */ /* 0x000fc20000000000 */
[----:B------:R-:W-:Y:S01]  /*2280*/  FADD R84, R25, R84 ;  /* 0x0000005419547221 */ /* 0x000fe20000000000 */
        /* <DEDUP_REMOVED lines=30> */
[----:B------:R-:W-:-:S06]  /*2470*/  UMOV UR6, URZ ;  /* 0x0000003f00067c82 */ /* 0x000fcc0008000000 */
.L_x_31:
[----:B------:R-:W-:Y:S05]  /*2480*/  @!P1 BRA `(.L_x_32) ;  /* 0x0000000000049947 */ /* 0x000fea0003800000 */
[----:B------:R-:W-:Y:S01]  /*2490*/  BPT.TRAP 0x1 ;  /* 0x000000040000795c */ /* 0x000fe20000300000 */
.L_x_32:
[----:B------:R-:W-:-:S13]  /*24a0*/  ISETP.NE.AND P0, PT, R13, RZ, PT ;  /* 0x000000ff0d00720c */ /* 0x000fda0003f05270 */
[----:B01----:R-:W-:-:S05]  /*24b0*/  @P0 LEA R18, R17, UR9, 0x3 ;  /* 0x0000000911120c11 */ /* 0x003fca000f8e18ff */
[----:B------:R-:W-:-:S05]  /*24c0*/  @P0 VIADD R19, R18, 0x18 ;  /* 0x0000001812130836 */ /* 0x000fca0000000000 */
[----:B------:R-:W-:-:S04]  /*24d0*/  @P0 PRMT R19, R12, 0x654, R19 ;  /* 0x000006540c130816 */ /* 0x000fc80000000013 */
[----:B------:R0:W-:Y:S01]  /*24e0*/  @P0 SYNCS.ARRIVE.TRANS64.RED.A1T0 RZ, [R19+URZ], RZ ;  /* 0x000000ff13ff09a7 */ /* 0x0001e2000810043f */
[----:B------:R-:W-:-:S13]  /*24f0*/  ISETP.GT.U32.AND P0, PT, R7, 0x1, PT ;  /* 0x000000010700780c */ /* 0x000fda0003f04070 */
[----:B0-----:R-:W-:Y:S05]  /*2500*/  @P0 BRA `(.L_x_33) ;  /* 0x0000000000040947 */ /* 0x001fea0003800000 */
[----:B------:R-:W-:Y:S01]  /*2510*/  BPT.TRAP 0x1 ;  /* 0x000000040000795c */ /* 0x000fe20000300000 */
.L_x_33:
[----:B------:R-:W-:Y:S01]  /*2520*/  UIADD3 UR25, UR25, 0x1, URZ ;  /* 0x0000000119197890 */ /* 0x000fe2000fffe03f */
[C---:B------:R-:W-:Y:S01]  /*2530*/  ISETP.GT.AND P1, PT, R16.reuse, 0x1, PT ;  /* 0x000000011000780c */ /* 0x040fe20003f24270 */
[----:B------:R-:W-:Y:S02]  /*2540*/  VIADD R17, R17, 0x1 ;  /* 0x0000000111117836 */ /* 0x000fe40000000000 */
[----:B------:R-:W-:Y:S01]  /*2550*/  UISETP.NE.AND UP0, UPT, UR25, 0x3, UPT ;  /* 0x000000031900788c */ /* 0x000fe2000bf05270 */
[----:B------:R-:W-:Y:S02]  /*2560*/  VIADD R16, R16, 0xffffffff ;  /* 0xffffffff10107836 */ /* 0x000fe40000000000 */
[C---:B------:R-:W-:Y:S01]  /*2570*/  ISETP.NE.AND P0, PT, R17.reuse, 0x3, PT ;  /* 0x000000031100780c */ /* 0x040fe20003f05270 */
[----:B------:R-:W-:Y:S02]  /*2580*/  USEL UR8, URZ, 0x1, UP0 ;  /* 0x000000013f087887 */ /* 0x000fe40008000000 */
[----:B------:R-:W-:Y:S01]  /*2590*/  USEL UR25, UR25, URZ, UP0 ;  /* 0x0000003f19197287 */ /* 0x000fe20008000000 */
[----:B------:R-:W-:-:S03]  /*25a0*/  SEL R17, R17, RZ, P0 ;  /* 0x000000ff11117207 */ /* 0x000fc60000000000 */
[----:B------:R-:W-:Y:S01]  /*25b0*/  LOP3.LUT R88, R88, UR8, RZ, 0x3c, !PT ;  /* 0x0000000858587c12 */ /* 0x000fe2000f8e3cff */
[----:B------:R-:W-:Y:S01]  /*25c0*/  UMOV UR8, 0x1 ;  /* 0x0000000100087882 */ /* 0x000fe20000000000 */
[----:B------:R-:W-:Y:S06]  /*25d0*/  @P1 BRA `(.L_x_34) ;  /* 0xfffffff800741947 */ /* 0x000fec000383ffff */
.L_x_26:
[----:B------:R-:W-:Y:S01]  /*25e0*/  UISETP.NE.AND UP0, UPT, UR6, URZ, UPT ;  /* 0x0000003f0600728c */ /* 0x000fe2000bf05270 */
[----:B01----:R-:W0:Y:S01]  /*25f0*/  LDC R16, c[0x0][0x28c] ;  /* 0x0000a300ff107b82 */ /* 0x003e220000000800 */
[----:B------:R-:W-:Y:S02]  /*2600*/  IMAD.U32 R17, RZ, RZ, UR24 ;  /* 0x00000018ff117e24 */ /* 0x000fe4000f8e00ff */
[----:B------:R-:W-:-:S06]  /*2610*/  USEL UR6, URZ, 0x1, !UP0 ;  /* 0x000000013f067887 */ /* 0x000fcc000c000000 */
[----:B------:R-:W-:-:S13]  /*2620*/  ISETP.NE.AND P0, PT, RZ, UR6, PT ;  /* 0x00000006ff007c0c */ /* 0x000fda000bf05270 */
[----:B------:R-:W-:Y:S05]  /*2630*/  @!P0 BRA `(.L_x_35) ;  /* 0x0000000000848947 */ /* 0x000fea0003800000 */
[----:B------:R-:W-:Y:S02]  /*2640*/  WARPGROUP.DEPBAR.LE gsb0, 0x0 ;  /* 0x00008000000079c5 */ /* 0x000fe40000010000 */
[----:B------:R-:W-:Y:S01]  /*2650*/  FADD R85, R24, R85 ;  /* 0x0000005518557221 */ /* 0x000fe20000000000 */
        /* <DEDUP_REMOVED lines=30> */
[----:B------:R-:W-:-:S07]  /*2840*/  FADD R22, R22, R55 ;  /* 0x0000003716167221 */ /* 0x000fce0000000000 */
.L_x_35:
[----:B0-----:R-:W-:Y:S01]  /*2850*/  ISETP.GE.AND P0, PT, R16, 0x1, PT ;  /* 0x000000011000780c */ /* 0x001fe20003f06270 */
[----:B------:R0:W-:Y:S01]  /*2860*/  SYNCS.ARRIVE.TRANS64.A1T0 RZ, [R17+UR23], RZ ;  /* 0x000000ff11ff79a7 */ /* 0x0001e20008100017 */
[----:B------:R-:W-:-:S11]  /*2870*/  WARPGROUP.DEPBAR.LE gsb0, 0x0 ;  /* 0x00008000000079c5 */ /* 0x000fd60000010000 */
[----:B------:R-:W-:Y:S05]  /*2880*/  @!P0 BRA `(.L_x_36) ;  /* 0x0000000000488947 */ /* 0x000fea0003800000 */
[----:B------:R-:W-:-:S13]  /*2890*/  ISETP.NE.AND P0, PT, R86, 0x3, PT ;  /* 0x000000035600780c */ /* 0x000fda0003f05270 */
[----:B------:R-:W-:Y:S05]  /*28a0*/  @!P0 BRA `(.L_x_37) ;  /* 0x0000000000048947 */ /* 0x000fea0003800000 */
[----:B------:R-:W-:Y:S01]  /*28b0*/  BPT.TRAP 0x1 ;  /* 0x000000040000795c */ /* 0x000fe20000300000 */
.L_x_37:
[----:B------:R-:W-:-:S13]  /*28c0*/  ISETP.NE.AND P0, PT, R13, RZ, PT ;  /* 0x000000ff0d00720c */ /* 0x000fda0003f05270 */
[----:B------:R-:W-:-:S05]  /*28d0*/  VOTEU.ANY UP0, P0 ;  /* 0x00000000003f7886 */ /* 0x000fca0000000100 */
[----:B------:R-:W-:-:S06]  /*28e0*/  @UP0 UIADD3 UR6, UR10, UR5, URZ ;  /* 0x000000050a060290 */ /* 0x000fcc000fffe03f */
[----:B------:R-:W-:Y:S02]  /*28f0*/  IMAD.U32 R16, RZ, RZ, UR6 ;  /* 0x00000006ff107e24 */ /* 0x000fe4000f8e00ff */
[----:B------:R-:W-:Y:S02]  /*2900*/  IMAD.U32 R19, RZ, RZ, UR6 ;  /* 0x00000006ff137e24 */ /* 0x000fe4000f8e00ff */
[----:B0-----:R-:W-:-:S05]  /*2910*/  @P0 IMAD.WIDE.U32 R16, R16, -0x55555555, RZ ;  /* 0xaaaaaaab10100825 */ /* 0x001fca00078e00ff */
[----:B------:R-:W-:-:S05]  /*2920*/  @P0 SHF.R.U32.HI R16, RZ, 0x1, R17 ;  /* 0x00000001ff100819 */ /* 0x000fca0000011611 */
[----:B------:R-:W-:-:S05]  /*2930*/  @P0 IMAD R16, R16, -0x3, R19 ;  /* 0xfffffffd10100824 */ /* 0x000fca00078e0213 */
[----:B------:R-:W-:-:S05]  /*2940*/  @P0 LEA R16, R16, UR9, 0x3 ;  /* 0x0000000910100c11 */ /* 0x000fca000f8e18ff */
[----:B------:R-:W-:-:S05]  /*2950*/  @P0 VIADD R17, R16, 0x18 ;  /* 0x0000001810110836 */ /* 0x000fca0000000000 */
[----:B------:R-:W-:-:S04]  /*2960*/  @P0 PRMT R17, R12, 0x654, R17 ;  /* 0x000006540c110816 */ /* 0x000fc80000000011 */
[----:B------:R1:W-:Y:S01]  /*2970*/  @P0 SYNCS.ARRIVE.TRANS64.RED.A1T0 RZ, [R17+URZ], RZ ;  /* 0x000000ff11ff09a7 */ /* 0x0003e2000810043f */
[----:B------:R-:W-:-:S13]  /*2980*/  ISETP.GT.U32.AND P0, PT, R7, 0x1, PT ;  /* 0x000000010700780c */ /* 0x000fda0003f04070 */
[----:B-1----:R-:W-:Y:S05]  /*2990*/  @P0 BRA `(.L_x_36) ;  /* 0x0000000000040947 */ /* 0x002fea0003800000 */
[----:B------:R-:W-:Y:S01]  /*29a0*/  BPT.TRAP 0x1 ;  /* 0x000000040000795c */ /* 0x000fe20000300000 */
.L_x_36:
[----:B------:R-:W-:Y:S01]  /*29b0*/  SHF.L.U32 R16, R87, 0x1f, RZ ;  /* 0x0000001f57107819 */ /* 0x000fe200000006ff */
[----:B------:R-:W-:Y:S01]  /*29c0*/  UIADD3 UR5, UR22, UR5, URZ ;  /* 0x0000000516057290 */ /* 0x000fe2000fffe03f */
[----:B------:R-:W1:Y:S01]  /*29d0*/  LDC R31, c[0x0][0x288] ;  /* 0x0000a200ff1f7b82 */ /* 0x000e620000000800 */
[----:B------:R-:W-:Y:S01]  /*29e0*/  UISETP.GE.U32.AND UP1, UPT, UR22, 0x3, UPT ;  /* 0x000000031600788c */ /* 0x000fe2000bf26070 */
[----:B------:R-:W-:Y:S01]  /*29f0*/  IMAD.SHL.U32 R24, R20, 0x2, RZ ;  /* 0x0000000214187824 */ /* 0x000fe200078e00ff */
[----:B------:R-:W-:Y:S02]  /*2a00*/  UISETP.GT.U32.AND UP0, UPT, UR5, 0x2, UPT ;  /* 0x000000020500788c */ /* 0x000fe4000bf04070 */
[----:B------:R-:W-:Y:S02]  /*2a10*/  UIMAD.WIDE.U32 UR6, UR5, -0x55555555, URZ ;  /* 0xaaaaaaab050678a5 */ /* 0x000fe4000f8e003f */
[----:B------:R-:W-:Y:S01]  /*2a20*/  UISETP.LT.U32.AND UP0, UPT, UR22, 0x3, UP0 ;  /* 0x000000031600788c */ /* 0x000fe20008701070 */
[----:B------:R-:W4:Y:S01]  /*2a30*/  SYNCS.PHASECHK.TRANS64.TRYWAIT P0, [UR11+0x8], R16 ;  /* 0x00000810ff0075a7 */ /* 0x000f22000800014b */
[----:B------:R-:W-:Y:S01]  /*2a40*/  USHF.R.U32.HI UR6, URZ, 0x1, UR7 ;  /* 0x000000013f067899 */ /* 0x000fe20008011607 */
[----:B------:R-:W-:Y:S01]  /*2a50*/  SHF.R.S32.HI R25, RZ, 0x1f, R24 ;  /* 0x0000001fff197819 */ /* 0x000fe20000011418 */
[----:B------:R-:W-:-:S02]  /*2a60*/  USEL UR8, URZ, 0x1, !UP0 ;  /* 0x000000013f087887 */ /* 0x000fc4000c000000 */
[----:B------:R-:W-:Y:S02]  /*2a70*/  UIMAD UR5, UR6, -0x3, UR5 ;  /* 0xfffffffd060578a4 */ /* 0x000fe4000f8e0205 */
[----:B------:R-:W-:-:S04]  /*2a80*/  ULOP3.LUT UR4, UR4, UR8, URZ, 0x3c, !UPT ;  /* 0x0000000804047292 */ /* 0x000fc8000f8e3c3f */
[----:B------:R-:W-:Y:S01]  /*2a90*/  @UP1 ULOP3.LUT UR4, UR4, 0x1, UR6, 0x78, !UPT ;  /* 0x0000000104041892 */ /* 0x000fe2000f8e7806 */
[----:B-1--4-:R-:W-:Y:S11]  /*2aa0*/  @!P0 BRA `(.L_x_38) ;  /* 0x0000003c009c8947 */ /* 0x012ff60003800000 */
.L_x_131:
[----:B------:R-:W-:Y:S01]  /*2ab0*/  IMAD.SHL.U32 R33, R4, 0x40, RZ ;  /* 0x0000004004217824 */ /* 0x000fe200078e00ff */
[----:B------:R-:W-:Y:S01]  /*2ac0*/  ULDC UR8, c[0x0][0x284] ;  /* 0x0000a10000087ab9 */ /* 0x000fe20000000800 */
[----:B------:R-:W-:Y:S01]  /*2ad0*/  IMAD.SHL.U32 R4, R6, 0x40, RZ ;  /* 0x0000004006047824 */ /* 0x000fe200078e00ff */
[----:B------:R-:W-:Y:S01]  /*2ae0*/  SHF.R.S32.HI R32, RZ, 0x1f, R5 ;  /* 0x0000001fff207819 */ /* 0x000fe20000011405 */
[----:B------:R-:W-:Y:S01]  /*2af0*/  ULDC.64 UR6, c[0x0][0x5d0] ;  /* 0x0001740000067ab9 */ /* 0x000fe20000000a00 */
[----:B------:R-:W-:Y:S01]  /*2b00*/  SHF.R.S32.HI R30, RZ, 0x1f, R33 ;  /* 0x0000001fff1e7819 */ /* 0x000fe20000011421 */
[----:B0-----:R-:W-:Y:S01]  /*2b10*/  IMAD.WIDE.U32 R16, R5, UR6, R24 ;  /* 0x0000000605107c25 */ /* 0x001fe2000f8e0018 */
[----:B------:R-:W-:-:S03]  /*2b20*/  ISETP.GE.AND P0, PT, R4, UR8, PT ;  /* 0x0000000804007c0c */ /* 0x000fc6000bf06270 */
[----:B------:R-:W-:Y:S01]  /*2b30*/  IMAD R18, R32, UR6, RZ ;  /* 0x0000000620127c24 */ /* 0x000fe2000f8e02ff */
[C---:B------:R-:W-:Y:S02]  /*2b40*/  ISETP.GE.OR P0, PT, R33.reuse, R31, P0 ;  /* 0x0000001f2100720c */ /* 0x040fe40000706670 */
[----:B------:R-:W-:Y:S01]  /*2b50*/  IADD3 R16, P1, R33, R16, RZ ;  /* 0x0000001021107210 */ /* 0x000fe20007f3e0ff */
[----:B------:R-:W-:-:S05]  /*2b60*/  IMAD R19, R5, UR7, R18 ;  /* 0x0000000705137c24 */ /* 0x000fca000f8e0212 */
[----:B------:R-:W-:-:S05]  /*2b70*/  IADD3.X R17, R30, R17, R19, P1, !PT ;  /* 0x000000111e117210 */ /* 0x000fca0000ffe413 */
[----:B------:R-:W-:Y:S05]  /*2b80*/  @P0 BRA `(.L_x_39) ;  /* 0x0000002400a80947 */ /* 0x000fea0003800000 */
[----:B------:R-:W0:Y:S01]  /*2b90*/  LDC.64 R26, c[0x0][0x5c8] ;  /* 0x00017200ff1a7b82 */ /* 0x000e220000000a00 */
[----:B------:R-:W-:Y:S01]  /*2ba0*/  IMAD.WIDE R28, R6, 0x40, R10 ;  /* 0x00000040061c7825 */ /* 0x000fe200078e020a */
[----:B------:R-:W-:Y:S01]  /*2bb0*/  ULDC.64 UR6, c[0x0][0x5c0] ;  /* 0x0001700000067ab9 */ /* 0x000fe20000000a00 */
[----:B------:R-:W-:Y:S02]  /*2bc0*/  BSSY B0, `(.L_x_39) ;  /* 0x0000266000007945 */ /* 0x000fe40003800000 */
[-C--:B0-----:R-:W-:Y:S02]  /*2bd0*/  IMAD R6, R29, R26.reuse, RZ ;  /* 0x0000001a1d067224 */ /* 0x081fe400078e02ff */
[----:B------:R-:W-:-:S04]  /*2be0*/  IMAD.WIDE.U32 R16, R28, R26, R16 ;  /* 0x0000001a1c107225 */ /* 0x000fc800078e0010 */
[----:B------:R-:W-:Y:S01]  /*2bf0*/  IMAD R19, R28, R27, R6 ;  /* 0x0000001b1c137224 */ /* 0x000fe200078e0206 */
[----:B------:R-:W-:Y:S02]  /*2c00*/  LEA R18, P0, R26, R16, 0x3 ;  /* 0x000000101a127211 */ /* 0x000fe400078018ff */
[----:B------:R-:W-:Y:S01]  /*2c10*/  IADD3 R16, P1, R16, UR6, RZ ;  /* 0x0000000610107c10 */ /* 0x000fe2000ff3e0ff */
[----:B------:R-:W-:Y:S01]  /*2c20*/  IMAD.IADD R19, R17, 0x1, R19 ;  /* 0x0000000111137824 */ /* 0x000fe200078e0213 */
[----:B------:R-:W-:-:S04]  /*2c30*/  IADD3 R18, P2, R18, UR6, RZ ;  /* 0x0000000612127c10 */ /* 0x000fc8000ff5e0ff */
[----:B------:R-:W-:Y:S01]  /*2c40*/  LEA.HI.X R6, R26, R19, R27, 0x3, P0 ;  /* 0x000000131a067211 */ /* 0x000fe200000f1c1b */
[----:B------:R-:W-:Y:S01]  /*2c50*/  IMAD R26, R20, -0x2, R31 ;  /* 0xfffffffe141a7824 */ /* 0x000fe200078e021f */
[----:B---3-5:R-:W-:Y:S02]  /*2c60*/  FSETP.NEU.AND P0, PT, R15, RZ, PT ;  /* 0x000000ff0f00720b */ /* 0x028fe40003f0d000 */
[----:B------:R-:W-:Y:S01]  /*2c70*/  IADD3.X R17, R19, UR7, RZ, P1, !PT ;  /* 0x0000000713117c10 */ /* 0x000fe20008ffe4ff */
[----:B------:R-:W-:Y:S01]  /*2c80*/  IMAD.IADD R26, R26, 0x1, -R33 ;  /* 0x000000011a1a7824 */ /* 0x000fe200078e0a21 */
[----:B------:R-:W-:Y:S01]  /*2c90*/  IADD3.X R19, R6, UR7, RZ, P2, !PT ;  /* 0x0000000706137c10 */ /* 0x000fe200097fe4ff */
[----:B------:R-:W-:-:S08]  /*2ca0*/  IMAD.IADD R6, R21, 0x1, -R4 ;  /* 0x0000000115067824 */ /* 0x000fd000078e0a04 */
[----:B------:R-:W-:Y:S05]  /*2cb0*/  @!P0 BRA `(.L_x_40) ;  /* 0x0000001c00188947 */ /* 0x000fea0003800000 */
[----:B------:R-:W-:Y:S01]  /*2cc0*/  ULDC.64 UR6, c[0x0][0x5b8] ;  /* 0x00016e0000067ab9 */ /* 0x000fe20000000a00 */
[----:B------:R-:W-:Y:S01]  /*2cd0*/  ULDC.64 UR16, c[0x0][0x5a8] ;  /* 0x00016a0000107ab9 */ /* 0x000fe20000000a00 */
[----:B------:R-:W-:Y:S01]  /*2ce0*/  IMAD.WIDE.U32 R24, R5, UR6, R24 ;  /* 0x0000000605187c25 */ /* 0x000fe2000f8e0018 */
[----:B------:R-:W-:Y:S03]  /*2cf0*/  BSSY B1, `(.L_x_41) ;  /* 0x0000010000017945 */ /* 0x000fe60003800000 */
[----:B------:R-:W-:Y:S01]  /*2d00*/  IMAD R4, R32, UR6, RZ ;  /* 0x0000000620047c24 */ /* 0x000fe2000f8e02ff */
[----:B------:R-:W-:-:S03]  /*2d10*/  IADD3 R24, P0, R33, R24, RZ ;  /* 0x0000001821187210 */ /* 0x000fc60007f1e0ff */
[----:B------:R-:W-:Y:S01]  /*2d20*/  IMAD R5, R5, UR7, R4 ;  /* 0x0000000705057c24 */ /* 0x000fe2000f8e0204 */
[----:B------:R-:W-:Y:S02]  /*2d30*/  ULDC.64 UR6, c[0x0][0x5b0] ;  /* 0x00016c0000067ab9 */ /* 0x000fe40000000a00 */
[----:B------:R-:W-:Y:S02]  /*2d40*/  IMAD R27, R29, UR6, RZ ;  /* 0x000000061d1b7c24 */ /* 0x000fe4000f8e02ff */
[----:B------:R-:W-:Y:S02]  /*2d50*/  IADD3.X R25, R30, R25, R5, P0, !PT ;  /* 0x000000191e197210 */ /* 0x000fe400007fe405 */
[----:B------:R-:W-:Y:S01]  /*2d60*/  ISETP.GE.AND P0, PT, R26, 0x1, PT ;  /* 0x000000011a00780c */ /* 0x000fe20003f06270 */
[C---:B------:R-:W-:Y:S02]  /*2d70*/  IMAD R27, R28.reuse, UR7, R27 ;  /* 0x000000071c1b7c24 */ /* 0x040fe4000f8e021b */
[----:B------:R-:W-:Y:S01]  /*2d80*/  IMAD.WIDE.U32 R4, R28, UR6, R24 ;  /* 0x000000061c047c25 */ /* 0x000fe2000f8e0018 */
[----:B------:R-:W-:-:S02]  /*2d90*/  ISETP.LT.OR P3, PT, R6, 0x1, !P0 ;  /* 0x000000010600780c */ /* 0x000fc40004761670 */
[----:B------:R-:W-:-:S04]  /*2da0*/  IADD3 R4, P1, R4, UR16, RZ ;  /* 0x0000001004047c10 */ /* 0x000fc8000ff3e0ff */
[--C-:B------:R-:W-:Y:S02]  /*2db0*/  IADD3.X R5, R5, UR17, R27.reuse, P1, !PT ;  /* 0x0000001105057c10 */ /* 0x100fe40008ffe41b */
[----:B------:R-:W-:-:S05]  /*2dc0*/  PRMT R27, RZ, 0x7610, R27 ;  /* 0x00007610ff1b7816 */ /* 0x000fca000000001b */
[----:B------:R-:W-:Y:S05]  /*2dd0*/  @P3 BRA `(.L_x_42) ;  /* 0x0000000000043947 */ /* 0x000fea0003800000 */
[----:B------:R0:W5:Y:S02]  /*2de0*/  LDG.E.U8 R27, desc[UR20][R4.64] ;  /* 0x00000014041b7981 */ /* 0x000164000c1e1100 */
.L_x_42:
[----:B------:R-:W-:Y:S05]  /*2df0*/  BSYNC B1 ;  /* 0x0000000000017941 */ /* 0x000fea0003800000 */
.L_x_41:
[----:B-----5:R-:W-:Y:S01]  /*2e00*/  LOP3.LUT R27, R27, 0xff, RZ, 0xc0, !PT ;  /* 0x000000ff1b1b7812 */ /* 0x020fe200078ec0ff */
[----:B------:R-:W-:Y:S01]  /*2e10*/  BSSY B1, `(.L_x_43) ;  /* 0x000000c000017945 */ /* 0x000fe20003800000 */
[----:B------:R-:W-:Y:S02]  /*2e20*/  ISETP.GE.AND P1, PT, R26, 0x2, PT ;  /* 0x000000021a00780c */ /* 0x000fe40003f26270 */
[----:B------:R-:W-:Y:S02]  /*2e30*/  F2FP.F16.E4M3.UNPACK_B R27, R27 ;  /* 0x0000001bff1b723e */ /* 0x000fe400020006ff */
[----:B------:R-:W-:-:S03]  /*2e40*/  ISETP.LT.OR P2, PT, R6, 0x1, !P1 ;  /* 0x000000010600780c */ /* 0x000fc60004f41670 */
[----:B------:R-:W-:Y:S01]  /*2e50*/  HADD2.F32 R30, -RZ, R27.H0_H0 ;  /* 0x2000001bff1e7230 */ /* 0x000fe20000004100 */
[----:B------:R-:W-:-:S04]  /*2e60*/  PRMT R27, RZ, 0x7610, R27 ;  /* 0x00007610ff1b7816 */ /* 0x000fc8000000001b */
[----:B------:R-:W-:-:S04]  /*2e70*/  FMUL R30, R30, R15 ;  /* 0x0000000f1e1e7220 */ /* 0x000fc80000400000 */
[----:B--2---:R-:W-:-:S05]  /*2e80*/  FFMA R30, R85, R14, R30 ;  /* 0x0000000e551e7223 */ /* 0x004fca000000001e */
[----:B------:R-:W-:-:S05]  /*2e90*/  F2FP.SATFINITE.E4M3.F32.PACK_AB_MERGE_C R31, RZ, R30, RZ ;  /* 0x0000001eff1f723e */ /* 0x000fca00048070ff */
[----:B------:R1:W-:Y:S01]  /*2ea0*/  @!P3 STG.E.U8 desc[UR20][R16.64], R31 ;  /* 0x0000001f1000b986 */ /* 0x0003e2000c101114 */
[----:B------:R-:W-:Y:S05]  /*2eb0*/  @P2 BRA `(.L_x_44) ;  /* 0x0000000000042947 */ /* 0x000fea0003800000 */
[----:B------:R2:W5:Y:S02]  /*2ec0*/  LDG.E.U8 R27, desc[UR20][R4.64+0x1] ;  /* 0x00000114041b7981 */ /* 0x000564000c1e1100 */
.L_x_44:
[----:B------:R-:W-:Y:S05]  /*2ed0*/  BSYNC B1 ;  /* 0x0000000000017941 */ /* 0x000fea0003800000 */
.L_x_43:
[----:B-----5:R-:W-:Y:S01]  /*2ee0*/  LOP3.LUT R27, R27, 0xff, RZ, 0xc0, !PT ;  /* 0x000000ff1b1b7812 */ /* 0x020fe200078ec0ff */
[----:B------:R-:W-:Y:S01]  /*2ef0*/  BSSY B1, `(.L_x_45) ;  /* 0x0000012000017945 */ /* 0x000fe20003800000 */
[----:B-1----:R-:W-:Y:S02]  /*2f00*/  IADD3 R31, P3, R28, 0x8, RZ ;  /* 0x000000081c1f7810 */ /* 0x002fe40007f7e0ff */
[----:B------:R-:W-:Y:S02]  /*2f10*/  F2FP.F16.E4M3.UNPACK_B R27, R27 ;  /* 0x0000001bff1b723e */ /* 0x000fe400020006ff */
[----:B------:R-:W-:Y:S01]  /*2f20*/  ISETP.LT.OR P0, PT, R6, 0x9, !P0 ;  /* 0x000000090600780c */ /* 0x000fe20004701670 */
[----:B------:R-:W-:Y:S02]  /*2f30*/  IMAD.X R29, RZ, RZ, R29, P3 ;  /* 0x000000ffff1d7224 */ /* 0x000fe400018e061d */
[----:B------:R-:W-:Y:S02]  /*2f40*/  HADD2.F32 R28, -RZ, R27.H0_H0 ;  /* 0x2000001bff1c7230 */ /* 0x000fe40000004100 */
[----:B------:R-:W-:-:S04]  /*2f50*/  IMAD.WIDE.U32 R24, R31, UR6, R24 ;  /* 0x000000061f187c25 */ /* 0x000fc8000f8e0018 */
[----:B------:R-:W-:Y:S01]  /*2f60*/  FMUL R27, R28, R15 ;  /* 0x0000000f1c1b7220 */ /* 0x000fe20000400000 */
[----:B------:R-:W-:Y:S01]  /*2f70*/  IMAD R28, R29, UR6, RZ ;  /* 0x000000061d1c7c24 */ /* 0x000fe2000f8e02ff */
[----:B------:R-:W-:Y:S02]  /*2f80*/  IADD3 R24, P3, R24, UR16, RZ ;  /* 0x0000001018187c10 */ /* 0x000fe4000ff7e0ff */
[----:B------:R-:W-:Y:S01]  /*2f90*/  FFMA R27, R84, R14, R27 ;  /* 0x0000000e541b7223 */ /* 0x000fe2000000001b */
[----:B------:R-:W-:-:S04]  /*2fa0*/  IMAD R31, R31, UR7, R28 ;  /* 0x000000071f1f7c24 */ /* 0x000fc8000f8e021c */
[----:B------:R-:W-:Y:S02]  /*2fb0*/  F2FP.SATFINITE.E4M3.F32.PACK_AB_MERGE_C R29, RZ, R27, RZ ;  /* 0x0000001bff1d723e */ /* 0x000fe400048070ff */
[----:B------:R-:W-:Y:S02]  /*2fc0*/  IADD3.X R25, R25, UR17, R31, P3, !PT ;  /* 0x0000001119197c10 */ /* 0x000fe40009ffe41f */
[----:B------:R-:W-:Y:S01]  /*2fd0*/  PRMT R27, RZ, 0x7610, R27 ;  /* 0x00007610ff1b7816 */ /* 0x000fe2000000001b */
[----:B------:R1:W-:Y:S01]  /*2fe0*/  @!P2 STG.E.U8 desc[UR20][R16.64+0x1], R29 ;  /* 0x0000011d1000a986 */ /* 0x0003e2000c101114 */
[----:B------:R-:W-:Y:S05]  /*2ff0*/  @P0 BRA `(.L_x_46) ;  /* 0x0000000000040947 */ /* 0x000fea0003800000 */
[----:B------:R3:W5:Y:S02]  /*3000*/  LDG.E.U8 R27, desc[UR20][R24.64] ;  /* 0x00000014181b7981 */ /* 0x000764000c1e1100 */
.L_x_46:
[----:B------:R-:W-:Y:S05]  /*3010*/  BSYNC B1 ;  /* 0x0000000000017941 */ /* 0x000fea0003800000 */
.L_x_45:
[----:B-----5:R-:W-:Y:S01]  /*3020*/  LOP3.LUT R27, R27, 0xff, RZ, 0xc0, !PT ;  /* 0x000000ff1b1b7812 */ /* 0x020fe200078ec0ff */
[----:B------:R-:W-:Y:S01]  /*3030*/  BSSY B1, `(.L_x_47) ;  /* 0x000000b000017945 */ /* 0x000fe20003800000 */
[----:B------:R-:W-:Y:S02]  /*3040*/  ISETP.LT.OR P1, PT, R6, 0x9, !P1 ;  /* 0x000000090600780c */ /* 0x000fe40004f21670 */
[----:B------:R-:W-:-:S05]  /*3050*/  F2FP.F16.E4M3.UNPACK_B R27, R27 ;  /* 0x0000001bff1b723e */ /* 0x000fca00020006ff */
[----:B------:R-:W-:Y:S01]  /*3060*/  HADD2.F32 R28, -RZ, R27.H0_H0 ;  /* 0x2000001bff1c7230 */ /* 0x000fe20000004100 */
[----:B------:R-:W-:-:S04]  /*3070*/  PRMT R27, RZ, 0x7610, R27 ;  /* 0x00007610ff1b7816 */ /* 0x000fc8000000001b */
[----:B------:R-:W-:-:S04]  /*3080*/  FMUL R28, R28, R15 ;  /* 0x0000000f1c1c7220 */ /* 0x000fc80000400000 */
[----:B------:R-:W-:-:S05]  /*3090*/  FFMA R28, R83, R14, R28 ;  /* 0x0000000e531c7223 */ /* 0x000fca000000001c */
[----:B-1----:R-:W-:-:S05]  /*30a0*/  F2FP.SATFINITE.E4M3.F32.PACK_AB_MERGE_C R29, RZ, R28, RZ ;  /* 0x0000001cff1d723e */ /* 0x002fca00048070ff */
[----:B------:R1:W-:Y:S01]  /*30b0*/  @!P0 STG.E.U8 desc[UR20][R18.64], R29 ;  /* 0x0000001d12008986 */ /* 0x0003e2000c101114 */
[----:B------:R-:W-:Y:S05]  /*30c0*/  @P1 BRA `(.L_x_48) ;  /* 0x0000000000041947 */ /* 0x000fea0003800000 */
[----:B------:R4:W5:Y:S02]  /*30d0*/  LDG.E.U8 R27, desc[UR20][R24.64+0x1] ;  /* 0x00000114181b7981 */ /* 0x000964000c1e1100 */
.L_x_48:
[----:B------:R-:W-:Y:S05]  /*30e0*/  BSYNC B1 ;  /* 0x0000000000017941 */ /* 0x000fea0003800000 */
.L_x_47:
[----:B-----5:R-:W-:Y:S01]  /*30f0*/  LOP3.LUT R27, R27, 0xff, RZ, 0xc0, !PT ;  /* 0x000000ff1b1b7812 */ /* 0x020fe200078ec0ff */
[----:B------:R-:W-:Y:S01]  /*3100*/  BSSY B1, `(.L_x_49) ;  /* 0x000000c000017945 */ /* 0x000fe20003800000 */
[----:B------:R-:W-:Y:S02]  /*3110*/  ISETP.GE.AND P0, PT, R26, 0x9, PT ;  /* 0x000000091a00780c */ /* 0x000fe40003f06270 */
[----:B------:R-:W-:Y:S02]  /*3120*/  F2FP.F16.E4M3.UNPACK_B R27, R27 ;  /* 0x0000001bff1b723e */ /* 0x000fe400020006ff */
[----:B------:R-:W-:-:S03]  /*3130*/  ISETP.LT.OR P2, PT, R6, 0x1, !P0 ;  /* 0x000000010600780c */ /* 0x000fc60004741670 */
[----:B------:R-:W-:-:S05]  /*3140*/  HADD2.F32 R28, -RZ, R27.H0_H0 ;  /* 0x2000001bff1c7230 */ /* 0x000fca0000004100 */
[----:B------:R-:W-:-:S04]  /*3150*/  FMUL R27, R28, R15 ;  /* 0x0000000f1c1b7220 */ /* 0x000fc80000400000 */
[----:B------:R-:W-:-:S05]  /*3160*/  FFMA R27, R82, R14, R27 ;  /* 0x0000000e521b7223 */ /* 0x000fca000000001b */
[----:B-1----:R-:W-:Y:S02]  /*3170*/  F2FP.SATFINITE.E4M3.F32.PACK_AB_MERGE_C R29, RZ, R27, RZ ;  /* 0x0000001bff1d723e */ /* 0x002fe400048070ff */
[----:B------:R-:W-:-:S03]  /*3180*/  PRMT R27, RZ, 0x7610, R27 ;  /* 0x00007610ff1b7816 */ /* 0x000fc6000000001b */
[----:B------:R1:W-:Y:S01]  /*3190*/  @!P1 STG.E.U8 desc[UR20][R18.64+0x1], R29 ;  /* 0x0000011d12009986 */ /* 0x0003e2000c101114 */
[----:B------:R-:W-:Y:S05]  /*31a0*/  @P2 BRA `(.L_x_50) ;  /* 0x0000000000042947 */ /* 0x000fea0003800000 */
[----:B------:R0:W5:Y:S02]  /*31b0*/  LDG.E.U8 R27, desc[UR20][R4.64+0x8] ;  /* 0x00000814041b7981 */ /* 0x000164000c1e1100 */
.L_x_50:
[----:B------:R-:W-:Y:S05]  /*31c0*/  BSYNC B1 ;  /* 0x0000000000017941 */ /* 0x000fea0003800000 */
.L_x_49:
        /* <DEDUP_REMOVED lines=13> */
.L_x_52:
[----:B------:R-:W-:Y:S05]  /*32a0*/  BSYNC B1 ;  /* 0x0000000000017941 */ /* 0x000fea0003800000 */
.L_x_51:
[----:B-----5:R-:W-:Y:S01]  /*32b0*/  LOP3.LUT R27, R27, 0xff, RZ, 0xc0, !PT ;  /* 0x000000ff1b1b7812 */ /* 0x020fe200078ec0ff */
[----:B------:R-:W-:Y:S01]  /*32c0*/  BSSY B1, `(.L_x_53) ;  /* 0x000000b000017945 */ /* 0x000fe20003800000 */
[----:B------:R-:W-:Y:S02]  /*32d0*/  ISETP.LT.OR P0, PT, R6, 0x9, !P0 ;  /* 0x000000090600780c */ /* 0x000fe40004701670 */
[----:B------:R-:W-:-:S05]  /*32e0*/  F2FP.F16.E4M3.UNPACK_B R27, R27 ;  /* 0x0000001bff1b723e */ /* 0x000fca00020006ff */
        /* <DEDUP_REMOVED lines=8> */
.L_x_54:
[----:B------:R-:W-:Y:S05]  /*3370*/  BSYNC B1 ;  /* 0x0000000000017941 */ /* 0x000fea0003800000 */
.L_x_53:
        /* <DEDUP_REMOVED lines=12> */
.L_x_56:
[----:B------:R-:W-:Y:S05]  /*3440*/  BSYNC B1 ;  /* 0x0000000000017941 */ /* 0x000fea0003800000 */
.L_x_55:
        /* <DEDUP_REMOVED lines=13> */
.L_x_58:
[----:B------:R-:W-:Y:S05]  /*3520*/  BSYNC B1 ;  /* 0x0000000000017941 */ /* 0x000fea0003800000 */
.L_x_57:
        /* <DEDUP_REMOVED lines=13> */
.L_x_60:
[----:B------:R-:W-:Y:S05]  /*3600*/  BSYNC B1 ;  /* 0x0000000000017941 */ /* 0x000fea0003800000 */
.L_x_59:
        /* <DEDUP_REMOVED lines=12> */
.L_x_62:
[----:B------:R-:W-:Y:S05]  /*36d0*/  BSYNC B1 ;  /* 0x0000000000017941 */ /* 0x000fea0003800000 */
.L_x_61:
        /* <DEDUP_REMOVED lines=12> */
.L_x_64:
[----:B------:R-:W-:Y:S05]  /*37a0*/  BSYNC B1 ;  /* 0x0000000000017941 */ /* 0x000fea0003800000 */
.L_x_63:
        /* <DEDUP_REMOVED lines=13> */
.L_x_66:
[----:B------:R-:W-:Y:S05]  /*3880*/  BSYNC B1 ;  /* 0x0000000000017941 */ /* 0x000fea0003800000 */
.L_x_65:
        /* <DEDUP_REMOVED lines=13> */
.L_x_68:
[----:B------:R-:W-:Y:S05]  /*3960*/  BSYNC B1 ;  /* 0x0000000000017941 */ /* 0x000fea0003800000 */
.L_x_67:
        /* <DEDUP_REMOVED lines=12> */
.L_x_70:
[----:B------:R-:W-:Y:S05]  /*3a30*/  BSYNC B1 ;  /* 0x0000000000017941 */ /* 0x000fea0003800000 */
.L_x_69:
        /* <DEDUP_REMOVED lines=12> */
.L_x_72:
[----:B------:R-:W-:Y:S05]  /*3b00*/  BSYNC B1 ;  /* 0x0000000000017941 */ /* 0x000fea0003800000 */
.L_x_71:
        /* <DEDUP_REMOVED lines=13> */
.L_x_74:
[----:B------:R-:W-:Y:S05]  /*3be0*/  BSYNC B1 ;  /* 0x0000000000017941 */ /* 0x000fea0003800000 */
.L_x_73:
        /* <DEDUP_REMOVED lines=13> */
.L_x_76:
[----:B------:R-:W-:Y:S05]  /*3cc0*/  BSYNC B1 ;  /* 0x0000000000017941 */ /* 0x000fea0003800000 */
.L_x_75:
        /* <DEDUP_REMOVED lines=12> */
.L_x_78:
[----:B------:R-:W-:Y:S05]  /*3d90*/  BSYNC B1 ;  /* 0x0000000000017941 */ /* 0x000fea0003800000 */
.L_x_77:
        /* <DEDUP_REMOVED lines=12> */
.L_x_80:
[----:B------:R-:W-:Y:S05]  /*3e60*/  BSYNC B1 ;  /* 0x0000000000017941 */ /* 0x000fea0003800000 */
.L_x_79:
        /* <DEDUP_REMOVED lines=13> */
.L_x_82:
[----:B------:R-:W-:Y:S05]  /*3f40*/  BSYNC B1 ;  /* 0x0000000000017941 */ /* 0x000fea0003800000 */
.L_x_81:
        /* <DEDUP_REMOVED lines=13> */
.L_x_84:
[----:B------:R-:W-:Y:S05]  /*4020*/  BSYNC B1 ;  /* 0x0000000000017941 */ /* 0x000fea0003800000 */
.L_x_83:
        /* <DEDUP_REMOVED lines=12> */
.L_x_86:
[----:B------:R-:W-:Y:S05]  /*40f0*/  BSYNC B1 ;  /* 0x0000000000017941 */ /* 0x000fea0003800000 */
.L_x_85:
        /* <DEDUP_REMOVED lines=12> */
.L_x_88:
[----:B------:R-:W-:Y:S05]  /*41c0*/  BSYNC B1 ;  /* 0x0000000000017941 */ /* 0x000fea0003800000 */
.L_x_87:
        /* <DEDUP_REMOVED lines=13> */
.L_x_90:
[----:B------:R-:W-:Y:S05]  /*42a0*/  BSYNC B1 ;  /* 0x0000000000017941 */ /* 0x000fea0003800000 */
.L_x_89:
        /* <DEDUP_REMOVED lines=13> */
.L_x_92:
[----:B------:R-:W-:Y:S05]  /*4380*/  BSYNC B1 ;  /* 0x0000000000017941 */ /* 0x000fea0003800000 */
.L_x_91:
        /* <DEDUP_REMOVED lines=12> */
.L_x_94:
[----:B------:R-:W-:Y:S05]  /*4450*/  BSYNC B1 ;  /* 0x0000000000017941 */ /* 0x000fea0003800000 */
.L_x_93:
        /* <DEDUP_REMOVED lines=12> */
.L_x_96:
[----:B------:R-:W-:Y:S05]  /*4520*/  BSYNC B1 ;  /* 0x0000000000017941 */ /* 0x000fea0003800000 */
.L_x_95:
        /* <DEDUP_REMOVED lines=13> */
.L_x_98:
[----:B------:R-:W-:Y:S05]  /*4600*/  BSYNC B1 ;  /* 0x0000000000017941 */ /* 0x000fea0003800000 */
.L_x_97:
[----:B-----5:R-:W-:Y:S01]  /*4610*/  LOP3.LUT R27, R27, 0xff, RZ, 0xc0, !PT ;  /* 0x000000ff1b1b7812 */ /* 0x020fe200078ec0ff */
[----:B------:R-:W-:Y:S01]  /*4620*/  BSSY B1, `(.L_x_99) ;  /* 0x000000c000017945 */ /* 0x000fe20003800000 */
[----:B------:R-:W-:Y:S02]  /*4630*/  ISETP.GE.AND P1, PT, R26, 0x3a, PT ;  /* 0x0000003a1a00780c */ /* 0x000fe40003f26270 */
[----:B------:R-:W-:Y:S02]  /*4640*/  F2FP.F16.E4M3.UNPACK_B R27, R27 ;  /* 0x0000001bff1b723e */ /* 0x000fe400020006ff */
[----:B------:R-:W-:Y:S02]  /*4650*/  ISETP.LT.OR P3, PT, R6, 0x1, !P1 ;  /* 0x000000010600780c */ /* 0x000fe40004f61670 */
[----:B------:R-:W-:Y:S01]  /*4660*/  PRMT R26, RZ, 0x7610, R26 ;  /* 0x00007610ff1a7816 */ /* 0x000fe2000000001a */
[----:B------:R-:W-:-:S05]  /*4670*/  HADD2.F32 R28, -RZ, R27.H0_H0 ;  /* 0x2000001bff1c7230 */ /* 0x000fca0000004100 */
[----:B------:R-:W-:-:S04]  /*4680*/  FMUL R28, R28, R15 ;  /* 0x0000000f1c1c7220 */ /* 0x000fc80000400000 */
[----:B------:R-:W-:-:S05]  /*4690*/  FFMA R28, R57, R14, R28 ;  /* 0x0000000e391c7223 */ /* 0x000fca000000001c */
[----:B------:R-:W-:-:S05]  /*46a0*/  F2FP.SATFINITE.E4M3.F32.PACK_AB_MERGE_C R27, RZ, R28, RZ ;  /* 0x0000001cff1b723e */ /* 0x000fca00048070ff */
[----:B------:R0:W-:Y:S01]  /*46b0*/  @!P2 STG.E.U8 desc[UR20][R16.64+0x38], R27 ;  /* 0x0000381b1000a986 */ /* 0x0001e2000c101114 */
[----:B------:R-:W-:Y:S05]  /*46c0*/  @P3 BRA `(.L_x_100) ;  /* 0x0000000000043947 */ /* 0x000fea0003800000 */
[----:B------:R0:W5:Y:S02]  /*46d0*/  LDG.E.U8 R26, desc[UR20][R4.64+0x39] ;  /* 0x00003914041a7981 */ /* 0x000164000c1e1100 */
.L_x_100:
[----:B------:R-:W-:Y:S05]  /*46e0*/  BSYNC B1 ;  /* 0x0000000000017941 */ /* 0x000fea0003800000 */
.L_x_99:
[----:B-----5:R-:W-:Y:S01]  /*46f0*/  LOP3.LUT R26, R26, 0xff, RZ, 0xc0, !PT ;  /* 0x000000ff1a1a7812 */ /* 0x020fe200078ec0ff */
[----:B------:R-:W-:Y:S01]  /*4700*/  BSSY B1, `(.L_x_101) ;  /* 0x000000b000017945 */ /* 0x000fe20003800000 */
[----:B------:R-:W-:Y:S02]  /*4710*/  ISETP.LT.OR P0, PT, R6, 0x9, !P0 ;  /* 0x000000090600780c */ /* 0x000fe40004701670 */
[----:B------:R-:W-:Y:S02]  /*4720*/  F2FP.F16.E4M3.UNPACK_B R26, R26 ;  /* 0x0000001aff1a723e */ /* 0x000fe400020006ff */
[----:B0-2---:R-:W-:-:S03]  /*4730*/  PRMT R4, RZ, 0x7610, R4 ;  /* 0x00007610ff047816 */ /* 0x005fc60000000004 */
[----:B------:R-:W-:-:S05]  /*4740*/  HADD2.F32 R26, -RZ, R26.H0_H0 ;  /* 0x2000001aff1a7230 */ /* 0x000fca0000004100 */
[----:B------:R-:W-:-:S04]  /*4750*/  FMUL R5, R26, R15 ;  /* 0x0000000f1a057220 */ /* 0x000fc80000400000 */
[----:B------:R-:W-:-:S05]  /*4760*/  FFMA R5, R56, R14, R5 ;  /* 0x0000000e38057223 */ /* 0x000fca0000000005 */
[----:B------:R-:W-:-:S05]  /*4770*/  F2FP.SATFINITE.E4M3.F32.PACK_AB_MERGE_C R5, RZ, R5, RZ ;  /* 0x00000005ff05723e */ /* 0x000fca00048070ff */
[----:B------:R0:W-:Y:S01]  /*4780*/  @!P3 STG.E.U8 desc[UR20][R16.64+0x39], R5 ;  /* 0x000039051000b986 */ /* 0x0001e2000c101114 */
[----:B------:R-:W-:Y:S05]  /*4790*/  @P0 BRA `(.L_x_102) ;  /* 0x0000000000040947 */ /* 0x000fea0003800000 */
[----:B------:R2:W5:Y:S02]  /*47a0*/  LDG.E.U8 R4, desc[UR20][R24.64+0x38] ;  /* 0x0000381418047981 */ /* 0x000564000c1e1100 */
.L_x_102:
[----:B------:R-:W-:Y:S05]  /*47b0*/  BSYNC B1 ;  /* 0x0000000000017941 */ /* 0x000fea0003800000 */
.L_x_101:
[----:B-----5:R-:W-:Y:S01]  /*47c0*/  LOP3.LUT R4, R4, 0xff, RZ, 0xc0, !PT ;  /* 0x000000ff04047812 */ /* 0x020fe200078ec0ff */
[----:B------:R-:W-:Y:S01]  /*47d0*/  BSSY B1, `(.L_x_103) ;  /* 0x000000b000017945 */ /* 0x000fe20003800000 */
[----:B------:R-:W-:Y:S02]  /*47e0*/  ISETP.LT.OR P1, PT, R6, 0x9, !P1 ;  /* 0x000000090600780c */ /* 0x000fe40004f21670 */
[----:B------:R-:W-:-:S05]  /*47f0*/  F2FP.F16.E4M3.UNPACK_B R4, R4 ;  /* 0x00000004ff04723e */ /* 0x000fca00020006ff */
[----:B------:R-:W-:-:S05]  /*4800*/  HADD2.F32 R4, -RZ, R4.H0_H0 ;  /* 0x20000004ff047230 */ /* 0x000fca0000004100 */
[----:B------:R-:W-:-:S04]  /*4810*/  FMUL R4, R4, R15 ;  /* 0x0000000f04047220 */ /* 0x000fc80000400000 */
[----:B------:R-:W-:-:S05]  /*4820*/  FFMA R4, R23, R14, R4 ;  /* 0x0000000e17047223 */ /* 0x000fca0000000004 */
[----:B0-----:R-:W-:Y:S02]  /*4830*/  F2FP.SATFINITE.E4M3.F32.PACK_AB_MERGE_C R5, RZ, R4, RZ ;  /* 0x00000004ff05723e */ /* 0x001fe400048070ff */
[----:B------:R-:W-:-:S03]  /*4840*/  PRMT R4, RZ, 0x7610, R4 ;  /* 0x00007610ff047816 */ /* 0x000fc60000000004 */
[----:B------:R0:W-:Y:S01]  /*4850*/  @!P0 STG.E.U8 desc[UR20][R18.64+0x38], R5 ;  /* 0x0000380512008986 */ /* 0x0001e2000c101114 */
[----:B------:R-:W-:Y:S05]  /*4860*/  @P1 BRA `(.L_x_104) ;  /* 0x0000000000041947 */ /* 0x000fea0003800000 */
[----:B------:R0:W5:Y:S02]  /*4870*/  LDG.E.U8 R4, desc[UR20][R24.64+0x39] ;  /* 0x0000391418047981 */ /* 0x000164000c1e1100 */
.L_x_104:
[----:B------:R-:W-:Y:S05]  /*4880*/  BSYNC B1 ;  /* 0x0000000000017941 */ /* 0x000fea0003800000 */
.L_x_103:
[----:B------:R-:W-:Y:S05]  /*4890*/  @P1 BRA `(.L_x_105) ;  /* 0x0000000800601947 */ /* 0x000fea0003800000 */
[----:B-----5:R-:W-:-:S04]  /*48a0*/  LOP3.LUT R4, R4, 0xff, RZ, 0xc0, !PT ;  /* 0x000000ff04047812 */ /* 0x020fc800078ec0ff */
[----:B------:R-:W-:-:S05]  /*48b0*/  F2FP.F16.E4M3.UNPACK_B R4, R4 ;  /* 0x00000004ff04723e */ /* 0x000fca00020006ff */
[----:B------:R-:W-:-:S05]  /*48c0*/  HADD2.F32 R4, -RZ, R4.H0_H0 ;  /* 0x20000004ff047230 */ /* 0x000fca0000004100 */
[----:B0-----:R-:W-:-:S04]  /*48d0*/  FMUL R5, R4, R15 ;  /* 0x0000000f04057220 */ /* 0x001fc80000400000 */
[----:B------:R-:W-:-:S05]  /*48e0*/  FFMA R5, R22, R14, R5 ;  /* 0x0000000e16057223 */ /* 0x000fca0000000005 */
[----:B------:R-:W-:-:S05]  /*48f0*/  F2FP.SATFINITE.E4M3.F32.PACK_AB_MERGE_C R5, RZ, R5, RZ ;  /* 0x00000005ff05723e */ /* 0x000fca00048070ff */
[----:B------:R0:W-:Y:S01]  /*4900*/  STG.E.U8 desc[UR20][R18.64+0x39], R5 ;  /* 0x0000390512007986 */ /* 0x0001e2000c101114 */
[----:B------:R-:W-:Y:S05]  /*4910*/  BRA `(.L_x_105) ;  /* 0x0000000800407947 */ /* 0x000fea0003800000 */
.L_x_40:
[C---:B------:R-:W-:Y:S01]  /*4920*/  ISETP.GE.AND P3, PT, R26.reuse, 0x1, PT ;  /* 0x000000011a00780c */ /* 0x040fe20003f66270 */
[-C--:B--2---:R-:W-:Y:S01]  /*4930*/  FMUL R85, R85, R14.reuse ;  /* 0x0000000e55557220 */ /* 0x084fe20000400000 */
[----:B------:R-:W-:Y:S01]  /*4940*/  ISETP.GE.AND P0, PT, R26, 0x2, PT ;  /* 0x000000021a00780c */ /* 0x000fe20003f06270 */
[-C--:B------:R-:W-:Y:S01]  /*4950*/  FMUL R84, R84, R14.reuse ;  /* 0x0000000e54547220 */ /* 0x080fe20000400000 */
[C---:B------:R-:W-:Y:S01]  /*4960*/  ISETP.LT.OR P1, PT, R6.reuse, 0x1, !P3 ;  /* 0x000000010600780c */ /* 0x040fe20005f21670 */
[-C--:B------:R-:W-:Y:S01]  /*4970*/  FMUL R83, R83, R14.reuse ;  /* 0x0000000e53537220 */ /* 0x080fe20000400000 */
[----:B------:R-:W-:Y:S01]  /*4980*/  ISETP.LT.OR P2, PT, R6, 0x1, !P0 ;  /* 0x000000010600780c */ /* 0x000fe20004741670 */
[-C--:B------:R-:W-:Y:S01]  /*4990*/  FMUL R82, R82, R14.reuse ;  /* 0x0000000e52527220 */ /* 0x080fe20000400000 */
[----:B------:R-:W-:Y:S01]  /*49a0*/  ISETP.LT.OR P3, PT, R6, 0x9, !P3 ;  /* 0x000000090600780c */ /* 0x000fe20005f61670 */
[-C--:B------:R-:W-:Y:S01]  /*49b0*/  FMUL R81, R81, R14.reuse ;  /* 0x0000000e51517220 */ /* 0x080fe20000400000 */
[----:B------:R-:W-:Y:S01]  /*49c0*/  F2FP.SATFINITE.E4M3.F32.PACK_AB_MERGE_C R85, RZ, R85, RZ ;  /* 0x00000055ff55723e */ /* 0x000fe200048070ff */
[----:B------:R-:W-:Y:S01]  /*49d0*/  FMUL R80, R80, R14 ;  /* 0x0000000e50507220 */ /* 0x000fe20000400000 */
[----:B------:R-:W-:Y:S01]  /*49e0*/  F2FP.SATFINITE.E4M3.F32.PACK_AB_MERGE_C R5, RZ, R84, RZ ;  /* 0x00000054ff05723e */ /* 0x000fe200048070ff */
[-C--:B------:R-:W-:Y:S01]  /*49f0*/  FMUL R79, R79, R14.reuse ;  /* 0x0000000e4f4f7220 */ /* 0x080fe20000400000 */
[----:B------:R-:W-:Y:S01]  /*4a00*/  F2FP.SATFINITE.E4M3.F32.PACK_AB_MERGE_C R83, RZ, R83, RZ ;  /* 0x00000053ff53723e */ /* 0x000fe200048070ff */
[-C--:B------:R-:W-:Y:S01]  /*4a10*/  FMUL R78, R78, R14.reuse ;  /* 0x0000000e4e4e7220 */ /* 0x080fe20000400000 */
[----:B------:R-:W-:Y:S01]  /*4a20*/  ISETP.LT.OR P0, PT, R6, 0x9, !P0 ;  /* 0x000000090600780c */ /* 0x000fe20004701670 */
[----:B------:R-:W-:Y:S01]  /*4a30*/  @!P1 STG.E.U8 desc[UR20][R16.64], R85 ;  /* 0x0000005510009986 */ /* 0x000fe2000c101114 */
[C---:B------:R-:W-:Y:S01]  /*4a40*/  ISETP.GE.AND P1, PT, R26.reuse, 0x9, PT ;  /* 0x000000091a00780c */ /* 0x040fe20003f26270 */
[-C--:B------:R-:W-:Y:S01]  /*4a50*/  FMUL R77, R77, R14.reuse ;  /* 0x0000000e4d4d7220 */ /* 0x080fe20000400000 */
[----:B------:R-:W-:Y:S01]  /*4a60*/  F2FP.SATFINITE.E4M3.F32.PACK_AB_MERGE_C R81, RZ, R81, RZ ;  /* 0x00000051ff51723e */ /* 0x000fe200048070ff */
[----:B------:R0:W-:Y:S01]  /*4a70*/  @!P2 STG.E.U8 desc[UR20][R16.64+0x1], R5 ;  /* 0x000001051000a986 */ /* 0x0001e2000c101114 */
[----:B------:R-:W-:Y:S01]  /*4a80*/  ISETP.GE.AND P2, PT, R26, 0xa, PT ;  /* 0x0000000a1a00780c */ /* 0x000fe20003f46270 */
[----:B------:R-:W-:Y:S01]  /*4a90*/  FMUL R76, R76, R14 ;  /* 0x0000000e4c4c7220 */ /* 0x000fe20000400000 */
[----:B------:R-:W-:Y:S01]  /*4aa0*/  F2FP.SATFINITE.E4M3.F32.PACK_AB_MERGE_C R25, RZ, R80, RZ ;  /* 0x00000050ff19723e */ /* 0x000fe200048070ff */
[----:B------:R-:W-:Y:S01]  /*4ab0*/  @!P3 STG.E.U8 desc[UR20][R18.64], R83 ;  /* 0x000000531200b986 */ /* 0x000fe2000c101114 */
[----:B------:R-:W-:Y:S01]  /*4ac0*/  ISETP.LT.OR P3, PT, R6, 0x1, !P1 ;  /* 0x000000010600780c */ /* 0x000fe20004f61670 */
[-C--:B------:R-:W-:Y:S01]  /*4ad0*/  FMUL R74, R74, R14.reuse ;  /* 0x0000000e4a4a7220 */ /* 0x080fe20000400000 */
[C---:B------:R-:W-:Y:S01]  /*4ae0*/  ISETP.LT.OR P5, PT, R6.reuse, 0x1, !P2 ;  /* 0x000000010600780c */ /* 0x040fe200057a1670 */
[-C--:B------:R-:W-:Y:S01]  /*4af0*/  FMUL R75, R75, R14.reuse ;  /* 0x0000000e4b4b7220 */ /* 0x080fe20000400000 */
[----:B------:R-:W-:Y:S01]  /*4b00*/  ISETP.LT.OR P1, PT, R6, 0x9, !P1 ;  /* 0x000000090600780c */ /* 0x000fe20004f21670 */
[-C--:B------:R-:W-:Y:S01]  /*4b10*/  FMUL R73, R73, R14.reuse ;  /* 0x0000000e49497220 */ /* 0x080fe20000400000 */
[----:B------:R-:W-:Y:S01]  /*4b20*/  F2FP.SATFINITE.E4M3.F32.PACK_AB_MERGE_C R79, RZ, R79, RZ ;  /* 0x0000004fff4f723e */ /* 0x000fe200048070ff */
[----:B------:R-:W-:Y:S01]  /*4b30*/  FMUL R72, R72, R14 ;  /* 0x0000000e48487220 */ /* 0x000fe20000400000 */
[----:B0-----:R-:W-:Y:S01]  /*4b40*/  F2FP.SATFINITE.E4M3.F32.PACK_AB_MERGE_C R5, RZ, R82, RZ ;  /* 0x00000052ff05723e */ /* 0x001fe200048070ff */
[-C--:B------:R-:W-:Y:S01]  /*4b50*/  FMUL R70, R70, R14.reuse ;  /* 0x0000000e46467220 */ /* 0x080fe20000400000 */
[----:B------:R-:W-:Y:S01]  /*4b60*/  ISETP.LT.OR P2, PT, R6, 0x9, !P2 ;  /* 0x000000090600780c */ /* 0x000fe20005741670 */
[----:B------:R-:W-:Y:S01]  /*4b70*/  FMUL R71, R71, R14 ;  /* 0x0000000e47477220 */ /* 0x000fe20000400000 */
[----:B------:R-:W-:Y:S01]  /*4b80*/  F2FP.SATFINITE.E4M3.F32.PACK_AB_MERGE_C R27, RZ, R78, RZ ;  /* 0x0000004eff1b723e */ /* 0x000fe200048070ff */
[----:B------:R0:W-:Y:S01]  /*4b90*/  @!P0 STG.E.U8 desc[UR20][R18.64+0x1], R5 ;  /* 0x0000010512008986 */ /* 0x0001e2000c101114 */
[C---:B------:R-:W-:Y:S01]  /*4ba0*/  ISETP.GE.AND P0, PT, R26.reuse, 0x11, PT ;  /* 0x000000111a00780c */ /* 0x040fe20003f06270 */
[-C--:B------:R-:W-:Y:S01]  /*4bb0*/  FMUL R69, R69, R14.reuse ;  /* 0x0000000e45457220 */ /* 0x080fe20000400000 */
[----:B------:R-:W-:Y:S01]  /*4bc0*/  F2FP.SATFINITE.E4M3.F32.PACK_AB_MERGE_C R77, RZ, R77, RZ ;  /* 0x0000004dff4d723e */ /* 0x000fe200048070ff */
[----:B------:R-:W-:Y:S01]  /*4bd0*/  @!P3 STG.E.U8 desc[UR20][R16.64+0x8], R81 ;  /* 0x000008511000b986 */ /* 0x000fe2000c101114 */
[----:B------:R-:W-:Y:S01]  /*4be0*/  ISETP.GE.AND P3, PT, R26, 0x12, PT ;  /* 0x000000121a00780c */ /* 0x000fe20003f66270 */
[-C--:B------:R-:W-:Y:S01]  /*4bf0*/  FMUL R68, R68, R14.reuse ;  /* 0x0000000e44447220 */ /* 0x080fe20000400000 */
[----:B------:R-:W-:Y:S01]  /*4c00*/  F2FP.SATFINITE.E4M3.F32.PACK_AB_MERGE_C R75, RZ, R75, RZ ;  /* 0x0000004bff4b723e */ /* 0x000fe200048070ff */
[----:B------:R1:W-:Y:S01]  /*4c10*/  @!P5 STG.E.U8 desc[UR20][R16.64+0x9], R25 ;  /* 0x000009191000d986 */ /* 0x0003e2000c101114 */
[C---:B------:R-:W-:Y:S01]  /*4c20*/  ISETP.LT.OR P5, PT, R6.reuse, 0x1, !P3 ;  /* 0x000000010600780c */ /* 0x040fe20005fa1670 */
[-C--:B------:R-:W-:Y:S01]  /*4c30*/  FMUL R67, R67, R14.reuse ;  /* 0x0000000e43437220 */ /* 0x080fe20000400000 */
[C---:B------:R-:W-:Y:S01]  /*4c40*/  ISETP.LT.OR P3, PT, R6.reuse, 0x9, !P3 ;  /* 0x000000090600780c */ /* 0x040fe20005f61670 */
[----:B------:R-:W-:Y:S01]  /*4c50*/  @!P1 STG.E.U8 desc[UR20][R18.64+0x8], R79 ;  /* 0x0000084f12009986 */ /* 0x000fe2000c101114 */
[----:B------:R-:W-:Y:S01]  /*4c60*/  ISETP.LT.OR P1, PT, R6, 0x1, !P0 ;  /* 0x000000010600780c */ /* 0x000fe20004721670 */
[----:B------:R-:W-:Y:S01]  /*4c70*/  FMUL R66, R66, R14 ;  /* 0x0000000e42427220 */ /* 0x000fe20000400000 */
[----:B0-----:R-:W-:Y:S01]  /*4c80*/  F2FP.SATFINITE.E4M3.F32.PACK_AB_MERGE_C R5, RZ, R76, RZ ;  /* 0x0000004cff05723e */ /* 0x001fe200048070ff */
[----:B------:R-:W-:Y:S01]  /*4c90*/  @!P2 STG.E.U8 desc[UR20][R18.64+0x9], R27 ;  /* 0x0000091b1200a986 */ /* 0x000fe2000c101114 */
[----:B------:R-:W-:Y:S01]  /*4ca0*/  ISETP.GE.AND P2, PT, R26, 0x19, PT ;  /* 0x000000191a00780c */ /* 0x000fe20003f46270 */
[-C--:B------:R-:W-:Y:S01]  /*4cb0*/  FMUL R65, R65, R14.reuse ;  /* 0x0000000e41417220 */ /* 0x080fe20000400000 */
[----:B------:R-:W-:Y:S01]  /*4cc0*/  ISETP.LT.OR P0, PT, R6, 0x9, !P0 ;  /* 0x000000090600780c */ /* 0x000fe20004701670 */
[----:B------:R-:W-:Y:S01]  /*4cd0*/  FMUL R64, R64, R14 ;  /* 0x0000000e40407220 */ /* 0x000fe20000400000 */
[----:B------:R-:W-:Y:S01]  /*4ce0*/  ISETP.LT.OR P6, PT, R6, 0x1, !P2 ;  /* 0x000000010600780c */ /* 0x000fe200057c1670 */
[----:B------:R0:W-:Y:S01]  /*4cf0*/  @!P5 STG.E.U8 desc[UR20][R16.64+0x11], R5 ;  /* 0x000011051000d986 */ /* 0x0001e2000c101114 */
[----:B-1----:R-:W-:Y:S01]  /*4d00*/  F2FP.SATFINITE.E4M3.F32.PACK_AB_MERGE_C R25, RZ, R74, RZ ;  /* 0x0000004aff19723e */ /* 0x002fe200048070ff */
[-C--:B------:R-:W-:Y:S01]  /*4d10*/  FMUL R62, R62, R14.reuse ;  /* 0x0000000e3e3e7220 */ /* 0x080fe20000400000 */
[----:B------:R-:W-:Y:S01]  /*4d20*/  F2FP.SATFINITE.E4M3.F32.PACK_AB_MERGE_C R73, RZ, R73, RZ ;  /* 0x00000049ff49723e */ /* 0x000fe200048070ff */
[----:B------:R-:W-:Y:S01]  /*4d30*/  @!P1 STG.E.U8 desc[UR20][R16.64+0x10], R77 ;  /* 0x0000104d10009986 */ /* 0x000fe2000c101114 */
[----:B------:R-:W-:Y:S01]  /*4d40*/  ISETP.GE.AND P1, PT, R26, 0x1a, PT ;  /* 0x0000001a1a00780c */ /* 0x000fe20003f26270 */
[-C--:B------:R-:W-:Y:S01]  /*4d50*/  FMUL R63, R63, R14.reuse ;  /* 0x0000000e3f3f7220 */ /* 0x080fe20000400000 */
[C---:B------:R-:W-:Y:S01]  /*4d60*/  ISETP.LT.OR P2, PT, R6.reuse, 0x9, !P2 ;  /* 0x000000090600780c */ /* 0x040fe20005741670 */
[----:B------:R1:W-:Y:S01]  /*4d70*/  @!P3 STG.E.U8 desc[UR20][R18.64+0x11], R25 ;  /* 0x000011191200b986 */ /* 0x0003e2000c101114 */
[C---:B------:R-:W-:Y:S01]  /*4d80*/  ISETP.LT.OR P5, PT, R6.reuse, 0x1, !P1 ;  /* 0x000000010600780c */ /* 0x040fe20004fa1670 */
[----:B------:R-:W-:Y:S01]  /*4d90*/  FMUL R61, R61, R14 ;  /* 0x0000000e3d3d7220 */ /* 0x000fe20000400000 */
[----:B------:R-:W-:Y:S01]  /*4da0*/  ISETP.LT.OR P3, PT, R6, 0x9, !P1 ;  /* 0x000000090600780c */ /* 0x000fe20004f61670 */
[----:B------:R-:W-:Y:S01]  /*4db0*/  @!P0 STG.E.U8 desc[UR20][R18.64+0x10], R75 ;  /* 0x0000104b12008986 */ /* 0x000fe2000c101114 */
[----:B0-----:R-:W-:Y:S01]  /*4dc0*/  F2FP.SATFINITE.E4M3.F32.PACK_AB_MERGE_C R5, RZ, R72, RZ ;  /* 0x00000048ff05723e */ /* 0x001fe200048070ff */
[-C--:B------:R-:W-:Y:S01]  /*4dd0*/  FMUL R60, R60, R14.reuse ;  /* 0x0000000e3c3c7220 */ /* 0x080fe20000400000 */
[C---:B------:R-:W-:Y:S01]  /*4de0*/  ISETP.GE.AND P0, PT, R26.reuse, 0x21, PT ;  /* 0x000000211a00780c */ /* 0x040fe20003f06270 */
[----:B------:R-:W-:Y:S01]  /*4df0*/  @!P6 STG.E.U8 desc[UR20][R16.64+0x18], R73 ;  /* 0x000018491000e986 */ /* 0x000fe2000c101114 */
[----:B------:R-:W-:Y:S01]  /*4e00*/  ISETP.GE.AND P1, PT, R26, 0x22, PT ;  /* 0x000000221a00780c */ /* 0x000fe20003f26270 */
[-C--:B------:R-:W-:Y:S01]  /*4e10*/  FMUL R59, R59, R14.reuse ;  /* 0x0000000e3b3b7220 */ /* 0x080fe20000400000 */
[----:B------:R-:W-:Y:S01]  /*4e20*/  ISETP.LT.OR P6, PT, R6, 0x1, !P0 ;  /* 0x000000010600780c */ /* 0x000fe200047c1670 */
[----:B------:R-:W-:Y:S01]  /*4e30*/  FMUL R58, R58, R14 ;  /* 0x0000000e3a3a7220 */ /* 0x000fe20000400000 */
[----:B-1----:R-:W-:Y:S01]  /*4e40*/  F2FP.SATFINITE.E4M3.F32.PACK_AB_MERGE_C R25, RZ, R70, RZ ;  /* 0x00000046ff19723e */ /* 0x002fe200048070ff */
[----:B------:R0:W-:Y:S01]  /*4e50*/  @!P5 STG.E.U8 desc[UR20][R16.64+0x19], R5 ;  /* 0x000019051000d986 */ /* 0x0001e2000c101114 */
[----:B------:R-:W-:Y:S01]  /*4e60*/  ISETP.LT.OR P5, PT, R6, 0x1, !P1 ;  /* 0x000000010600780c */ /* 0x000fe20004fa1670 */
[-C--:B------:R-:W-:Y:S01]  /*4e70*/  FMUL R57, R57, R14.reuse ;  /* 0x0000000e39397220 */ /* 0x080fe20000400000 */
[----:B------:R-:W-:Y:S01]  /*4e80*/  F2FP.SATFINITE.E4M3.F32.PACK_AB_MERGE_C R71, RZ, R71, RZ ;  /* 0x00000047ff47723e */ /* 0x000fe200048070ff */
[----:B------:R1:W-:Y:S01]  /*4e90*/  @!P3 STG.E.U8 desc[UR20][R18.64+0x19], R25 ;  /* 0x000019191200b986 */ /* 0x0003e2000c101114 */
[----:B------:R-:W-:Y:S01]  /*4ea0*/  F2FP.SATFINITE.E4M3.F32.PACK_AB_MERGE_C R69, RZ, R69, RZ ;  /* 0x00000045ff45723e */ /* 0x000fe200048070ff */
[----:B------:R-:W-:Y:S01]  /*4eb0*/  FMUL R56, R56, R14 ;  /* 0x0000000e38387220 */ /* 0x000fe20000400000 */
[----:B------:R-:W-:Y:S01]  /*4ec0*/  F2FP.SATFINITE.E4M3.F32.PACK_AB_MERGE_C R27, RZ, R68, RZ ;  /* 0x00000044ff1b723e */ /* 0x000fe200048070ff */
[----:B------:R-:W-:Y:S01]  /*4ed0*/  @!P2 STG.E.U8 desc[UR20][R18.64+0x18], R71 ;  /* 0x000018471200a986 */ /* 0x000fe2000c101114 */
[----:B------:R-:W-:Y:S01]  /*4ee0*/  ISETP.LT.OR P3, PT, R6, 0x9, !P1 ;  /* 0x000000090600780c */ /* 0x000fe20004f61670 */
[-C--:B------:R-:W-:Y:S01]  /*4ef0*/  FMUL R23, R23, R14.reuse ;  /* 0x0000000e17177220 */ /* 0x080fe20000400000 */
[----:B------:R-:W-:Y:S01]  /*4f00*/  ISETP.GE.AND P2, PT, R26, 0x29, PT ;  /* 0x000000291a00780c */ /* 0x000fe20003f46270 */
[----:B------:R-:W-:Y:S01]  /*4f10*/  @!P6 STG.E.U8 desc[UR20][R16.64+0x20], R69 ;  /* 0x000020451000e986 */ /* 0x000fe2000c101114 */
[----:B------:R-:W-:Y:S01]  /*4f20*/  ISETP.LT.OR P0, PT, R6, 0x9, !P0 ;  /* 0x000000090600780c */ /* 0x000fe20004701670 */
[----:B------:R-:W-:Y:S01]  /*4f30*/  FMUL R22, R22, R14 ;  /* 0x0000000e16167220 */ /* 0x000fe20000400000 */
[----:B------:R-:W-:Y:S01]  /*4f40*/  ISETP.GE.AND P1, PT, R26, 0x2a, PT ;  /* 0x0000002a1a00780c */ /* 0x000fe20003f26270 */
[----:B------:R-:W-:Y:S01]  /*4f50*/  @!P5 STG.E.U8 desc[UR20][R16.64+0x21], R27 ;  /* 0x0000211b1000d986 */ /* 0x000fe2000c101114 */
[----:B------:R-:W-:-:S02]  /*4f60*/  ISETP.LT.OR P6, PT, R6, 0x1, !P2 ;  /* 0x000000010600780c */ /* 0x000fc400057c1670 */
[C---:B------:R-:W-:Y:S02]  /*4f70*/  ISETP.LT.OR P5, PT, R6.reuse, 0x1, !P1 ;  /* 0x000000010600780c */ /* 0x040fe40004fa1670 */
[----:B------:R-:W-:Y:S02]  /*4f80*/  F2FP.SATFINITE.E4M3.F32.PACK_AB_MERGE_C R67, RZ, R67, RZ ;  /* 0x00000043ff43723e */ /* 0x000fe400048070ff */
[----:B0-----:R-:W-:Y:S02]  /*4f90*/  F2FP.SATFINITE.E4M3.F32.PACK_AB_MERGE_C R5, RZ, R66, RZ ;  /* 0x00000042ff05723e */ /* 0x001fe400048070ff */
[----:B------:R-:W-:Y:S01]  /*4fa0*/  F2FP.SATFINITE.E4M3.F32.PACK_AB_MERGE_C R65, RZ, R65, RZ ;  /* 0x00000041ff41723e */ /* 0x000fe200048070ff */
[----:B------:R-:W-:Y:S01]  /*4fb0*/  @!P0 STG.E.U8 desc[UR20][R18.64+0x20], R67 ;  /* 0x0000204312008986 */ /* 0x000fe2000c101114 */
[----:B-1----:R-:W-:Y:S02]  /*4fc0*/  F2FP.SATFINITE.E4M3.F32.PACK_AB_MERGE_C R25, RZ, R64, RZ ;  /* 0x00000040ff19723e */ /* 0x002fe400048070ff */
[C---:B------:R-:W-:Y:S01]  /*4fd0*/  ISETP.LT.OR P1, PT, R6.reuse, 0x9, !P1 ;  /* 0x000000090600780c */ /* 0x040fe20004f21670 */
[----:B------:R0:W-:Y:S01]  /*4fe0*/  @!P3 STG.E.U8 desc[UR20][R18.64+0x21], R5 ;  /* 0x000021051200b986 */ /* 0x0001e2000c101114 */
[----:B------:R-:W-:-:S02]  /*4ff0*/  ISETP.LT.OR P2, PT, R6, 0x9, !P2 ;  /* 0x000000090600780c */ /* 0x000fc40005741670 */
[C---:B------:R-:W-:Y:S01]  /*5000*/  ISETP.GE.AND P3, PT, R26.reuse, 0x31, PT ;  /* 0x000000311a00780c */ /* 0x040fe20003f66270 */
[----:B------:R-:W-:Y:S01]  /*5010*/  @!P6 STG.E.U8 desc[UR20][R16.64+0x28], R65 ;  /* 0x000028411000e986 */ /* 0x000fe2000c101114 */
[----:B------:R-:W-:Y:S02]  /*5020*/  ISETP.GE.AND P0, PT, R26, 0x32, PT ;  /* 0x000000321a00780c */ /* 0x000fe40003f06270 */
[----:B------:R-:W-:Y:S01]  /*5030*/  F2FP.SATFINITE.E4M3.F32.PACK_AB_MERGE_C R63, RZ, R63, RZ ;  /* 0x0000003fff3f723e */ /* 0x000fe200048070ff */
[----:B------:R1:W-:Y:S01]  /*5040*/  @!P5 STG.E.U8 desc[UR20][R16.64+0x29], R25 ;  /* 0x000029191000d986 */ /* 0x0003e2000c101114 */
[C---:B------:R-:W-:Y:S02]  /*5050*/  ISETP.LT.OR P5, PT, R6.reuse, 0x1, !P3 ;  /* 0x000000010600780c */ /* 0x040fe40005fa1670 */
[----:B------:R-:W-:Y:S02]  /*5060*/  ISETP.LT.OR P6, PT, R6, 0x1, !P0 ;  /* 0x000000010600780c */ /* 0x000fe400047c1670 */
[----:B0-----:R-:W-:Y:S01]  /*5070*/  F2FP.SATFINITE.E4M3.F32.PACK_AB_MERGE_C R5, RZ, R62, RZ ;  /* 0x0000003eff05723e */ /* 0x001fe200048070ff */
[----:B------:R-:W-:Y:S01]  /*5080*/  @!P2 STG.E.U8 desc[UR20][R18.64+0x28], R63 ;  /* 0x0000283f1200a986 */ /* 0x000fe2000c101114 */
[----:B------:R-:W-:-:S02]  /*5090*/  F2FP.SATFINITE.E4M3.F32.PACK_AB_MERGE_C R61, RZ, R61, RZ ;  /* 0x0000003dff3d723e */ /* 0x000fc400048070ff */
[----:B------:R-:W-:Y:S01]  /*50a0*/  ISETP.GE.AND P2, PT, R26, 0x3a, PT ;  /* 0x0000003a1a00780c */ /* 0x000fe20003f46270 */
[----:B------:R0:W-:Y:S01]  /*50b0*/  @!P1 STG.E.U8 desc[UR20][R18.64+0x29], R5 ;  /* 0x0000290512009986 */ /* 0x0001e2000c101114 */
[----:B------:R-:W-:Y:S02]  /*50c0*/  ISETP.LT.OR P1, PT, R6, 0x9, !P3 ;  /* 0x000000090600780c */ /* 0x000fe40005f21670 */
[----:B-1----:R-:W-:Y:S01]  /*50d0*/  F2FP.SATFINITE.E4M3.F32.PACK_AB_MERGE_C R25, RZ, R60, RZ ;  /* 0x0000003cff19723e */ /* 0x002fe200048070ff */
[----:B------:R-:W-:Y:S01]  /*50e0*/  @!P5 STG.E.U8 desc[UR20][R16.64+0x30], R61 ;  /* 0x0000303d1000d986 */ /* 0x000fe2000c101114 */
[----:B------:R-:W-:Y:S02]  /*50f0*/  ISETP.GE.AND P3, PT, R26, 0x39, PT ;  /* 0x000000391a00780c */ /* 0x000fe40003f66270 */
[C---:B------:R-:W-:Y:S01]  /*5100*/  ISETP.LT.OR P0, PT, R6.reuse, 0x9, !P0 ;  /* 0x000000090600780c */ /* 0x040fe20004701670 */
[----:B------:R1:W-:Y:S01]  /*5110*/  @!P6 STG.E.U8 desc[UR20][R16.64+0x31], R25 ;  /* 0x000031191000e986 */ /* 0x0003e2000c101114 */
[----:B------:R-:W-:-:S02]  /*5120*/  ISETP.LT.OR P5, PT, R6, 0x1, !P3 ;  /* 0x000000010600780c */ /* 0x000fc40005fa1670 */
[C---:B------:R-:W-:Y:S02]  /*5130*/  ISETP.LT.OR P6, PT, R6.reuse, 0x1, !P2 ;  /* 0x000000010600780c */ /* 0x040fe400057c1670 */
[C---:B------:R-:W-:Y:S02]  /*5140*/  ISETP.LT.OR P3, PT, R6.reuse, 0x9, !P3 ;  /* 0x000000090600780c */ /* 0x040fe40005f61670 */
[----:B------:R-:W-:Y:S02]  /*5150*/  ISETP.LT.OR P2, PT, R6, 0x9, !P2 ;  /* 0x000000090600780c */ /* 0x000fe40005741670 */
[----:B------:R-:W-:Y:S02]  /*5160*/  F2FP.SATFINITE.E4M3.F32.PACK_AB_MERGE_C R59, RZ, R59, RZ ;  /* 0x0000003bff3b723e */ /* 0x000fe400048070ff */
[----:B0-----:R-:W-:Y:S02]  /*5170*/  F2FP.SATFINITE.E4M3.F32.PACK_AB_MERGE_C R5, RZ, R58, RZ ;  /* 0x0000003aff05723e */ /* 0x001fe400048070ff */
[----:B------:R-:W-:Y:S01]  /*5180*/  F2FP.SATFINITE.E4M3.F32.PACK_AB_MERGE_C R57, RZ, R57, RZ ;  /* 0x00000039ff39723e */ /* 0x000fe200048070ff */
[----:B------:R0:W-:Y:S01]  /*5190*/  @!P1 STG.E.U8 desc[UR20][R18.64+0x30], R59 ;  /* 0x0000303b12009986 */ /* 0x0001e2000c101114 */
[----:B-1----:R-:W-:-:S02]  /*51a0*/  F2FP.SATFINITE.E4M3.F32.PACK_AB_MERGE_C R25, RZ, R56, RZ ;  /* 0x00000038ff19723e */ /* 0x002fc400048070ff */
[----:B------:R-:W-:Y:S01]  /*51b0*/  F2FP.SATFINITE.E4M3.F32.PACK_AB_MERGE_C R23, RZ, R23, RZ ;  /* 0x00000017ff17723e */ /* 0x000fe200048070ff */
[----:B------:R0:W-:Y:S01]  /*51c0*/  @!P0 STG.E.U8 desc[UR20][R18.64+0x31], R5 ;  /* 0x0000310512008986 */ /* 0x0001e2000c101114 */
[----:B------:R-:W-:-:S03]  /*51d0*/  F2FP.SATFINITE.E4M3.F32.PACK_AB_MERGE_C R27, RZ, R22, RZ ;  /* 0x00000016ff1b723e */ /* 0x000fc600048070ff */
[----:B------:R0:W-:Y:S04]  /*51e0*/  @!P5 STG.E.U8 desc[UR20][R16.64+0x38], R57 ;  /* 0x000038391000d986 */ /* 0x0001e8000c101114 */
[----:B------:R0:W-:Y:S04]  /*51f0*/  @!P6 STG.E.U8 desc[UR20][R16.64+0x39], R25 ;  /* 0x000039191000e986 */ /* 0x0001e8000c101114 */
[----:B------:R0:W-:Y:S04]  /*5200*/  @!P3 STG.E.U8 desc[UR20][R18.64+0x38], R23 ;  /* 0x000038171200b986 */ /* 0x0001e8000c101114 */
[----:B------:R0:W-:Y:S02]  /*5210*/  @!P2 STG.E.U8 desc[UR20][R18.64+0x39], R27 ;  /* 0x0000391b1200a986 */ /* 0x0001e4000c101114 */
.L_x_105:
[----:B------:R-:W-:Y:S05]  /*5220*/  BSYNC B0 ;  /* 0x0000000000007941 */ /* 0x000fea0003800000 */
.L_x_39:
[C---:B------:R-:W-:Y:S01]  /*5230*/  LEA R2, P0, R8.reuse, R2, 0x1 ;  /* 0x0000000208027211 */ /* 0x040fe200078008ff */
[----:B------:R-:W-:Y:S01]  /*5240*/  ULDC.64 UR6, c[0x0][0x650] ;  /* 0x0001940000067ab9 */ /* 0x000fe20000000a00 */
[----:B-----5:R-:W-:Y:S01]  /*5250*/  IMAD.U32 R4, RZ, RZ, UR12 ;  /* 0x0000000cff047e24 */ /* 0x020fe2000f8e00ff */
[----:B0-----:R-:W-:Y:S01]  /*5260*/  PRMT R16, RZ, 0x7610, R16 ;  /* 0x00007610ff107816 */ /* 0x001fe20000000010 */
[----:B------:R-:W-:Y:S01]  /*5270*/  IMAD.MOV.U32 R6, RZ, RZ, -0x1 ;  /* 0xffffffffff067424 */ /* 0x000fe200078e00ff */
[----:B------:R-:W-:Y:S01]  /*5280*/  LEA.HI.X R3, R8, R3, R0, 0x1, P0 ;  /* 0x0000000308037211 */ /* 0x000fe200000f0c00 */
[----:B------:R0:W-:Y:S01]  /*5290*/  SYNCS.ARRIVE.TRANS64.A1T0 RZ, [R4+UR23], RZ ;  /* 0x000000ff04ff79a7 */ /* 0x0001e20008100017 */
[----:B------:R-:W-:Y:S01]  /*52a0*/  ISETP.GE.U32.AND P0, PT, R2, UR6, PT ;  /* 0x0000000602007c0c */ /* 0x000fe2000bf06070 */
[----:B------:R-:W-:-:S03]  /*52b0*/  IMAD.MOV.U32 R5, RZ, RZ, -0x1 ;  /* 0xffffffffff057424 */ /* 0x000fc600078e00ff */
[----:B------:R-:W-:Y:S01]  /*52c0*/  ISETP.GE.U32.AND.EX P0, PT, R3, UR7, PT, P0 ;  /* 0x0000000703007c0c */ /* 0x000fe2000bf06100 */
[----:B0-----:R-:W-:-:S12]  /*52d0*/  IMAD.MOV.U32 R4, RZ, RZ, -0x1 ;  /* 0xffffffffff047424 */ /* 0x001fd800078e00ff */
[----:B------:R-:W-:Y:S05]  /*52e0*/  @P0 BRA `(.L_x_106) ;  /* 0x0000000400600947 */ /* 0x000fea0003800000 */
[----:B------:R-:W0:Y:S01]  /*52f0*/  S2R R28, SR_CTAID.X ;  /* 0x00000000001c7919 */ /* 0x000e220000002500 */
[----:B------:R-:W5:Y:S01]  /*5300*/  LDC.64 R22, c[0x0][0x628] ;  /* 0x00018a00ff167b82 */ /* 0x000f620000000a00 */
[----:B------:R-:W-:Y:S01]  /*5310*/  ULDC UR6, c[0x0][0x150] ;  /* 0x0000540000067ab9 */ /* 0x000fe20000000800 */
[----:B-1----:R-:W-:Y:S01]  /*5320*/  IMAD.MOV.U32 R18, RZ, RZ, R2 ;  /* 0x000000ffff127224 */ /* 0x002fe200078e0002 */
[----:B------:R-:W1:Y:S01]  /*5330*/  S2R R30, SR_CTAID.Y ;  /* 0x00000000001e7919 */ /* 0x000e620000002600 */
[----:B------:R-:W-:-:S04]  /*5340*/  IMAD.MOV.U32 R19, RZ, RZ, R3 ;  /* 0x000000ffff137224 */ /* 0x000fc800078e0003 */
[----:B------:R-:W1:Y:S08]  /*5350*/  LDC R31, c[0x0][0x144] ;  /* 0x00005100ff1f7b82 */ /* 0x000e700000000800 */
[----:B------:R-:W1:Y:S08]  /*5360*/  LDC R6, c[0x0][0x630] ;  /* 0x00018c00ff067b82 */ /* 0x000e700000000800 */
[----:B------:R-:W1:Y:S01]  /*5370*/  LDC.64 R26, c[0x0][0x620] ;  /* 0x00018800ff1a7b82 */ /* 0x000e620000000a00 */
[----:B-----5:R-:W-:-:S04]  /*5380*/  ISETP.NE.U32.AND P0, PT, R22, RZ, PT ;  /* 0x000000ff1600720c */ /* 0x020fc80003f05070 */
[----:B------:R-:W-:Y:S02]  /*5390*/  ISETP.NE.AND.EX P0, PT, R23, RZ, PT, P0 ;  /* 0x000000ff1700720c */ /* 0x000fe40003f05300 */
[----:B0-----:R-:W-:-:S05]  /*53a0*/  I2FP.F32.U32 R4, R28 ;  /* 0x0000001c00047245 */ /* 0x001fca0000201000 */
[----:B------:R-:W-:-:S04]  /*53b0*/  FMUL R4, R4, UR6 ;  /* 0x0000000604047c20 */ /* 0x000fc80008400000 */
[----:B------:R0:W0:Y:S02]  /*53c0*/  F2I.U32.TRUNC.NTZ R29, R4 ;  /* 0x00000004001d7305 */ /* 0x000024000020f000 */
[----:B------:R-:W-:Y:S05]  /*53d0*/  @!P0 BRA `(.L_x_107) ;  /* 0x0000000000288947 */ /* 0x000fea0003800000 */
[----:B------:R-:W5:Y:S02]  /*53e0*/  LDC R5, c[0x0][0x634] ;  /* 0x00018d00ff057b82 */ /* 0x000f640000000800 */
[----:B-----5:R-:W-:-:S05]  /*53f0*/  IADD3 R19, P0, R2, R5, RZ ;  /* 0x0000000502137210 */ /* 0x020fca0007f1e0ff */
[----:B--234-:R-:W-:-:S04]  /*5400*/  IMAD.X R25, RZ, RZ, R3, P0 ;  /* 0x000000ffff197224 */ /* 0x01cfc800000e0603 */
[----:B0-----:R-:W-:-:S04]  /*5410*/  IMAD.WIDE.U32 R4, R25, R22, RZ ;  /* 0x0000001619047225 */ /* 0x001fc800078e00ff */
[----:B------:R-:W-:-:S04]  /*5420*/  IMAD.WIDE.U32 R16, P0, R19, R23, R4 ;  /* 0x0000001713107225 */ /* 0x000fc80007800004 */
[----:B------:R-:W-:-:S04]  /*5430*/  IMAD.WIDE.U32 R4, R19, R22, RZ ;  /* 0x0000001613047225 */ /* 0x000fc800078e00ff */
[----:B------:R-:W-:Y:S01]  /*5440*/  IMAD.X R19, RZ, RZ, RZ, P0 ;  /* 0x000000ffff137224 */ /* 0x000fe200000e06ff */
[----:B------:R-:W-:Y:S01]  /*5450*/  IADD3 RZ, P0, R5, R16, RZ ;  /* 0x0000001005ff7210 */ /* 0x000fe20007f1e0ff */
[----:B------:R-:W-:-:S04]  /*5460*/  IMAD.MOV.U32 R18, RZ, RZ, R17 ;  /* 0x000000ffff127224 */ /* 0x000fc800078e0011 */
[----:B------:R-:W-:-:S08]  /*5470*/  IMAD.WIDE.U32.X R18, R25, R23, R18, P0 ;  /* 0x0000001719127225 */ /* 0x000fd000000e0412 */
.L_x_107:
[-CC-:B-1234-:R-:W-:Y:S01]  /*5480*/  SHF.R.U64 R24, R18, R6.reuse, R19.reuse ;  /* 0x0000000612187219 */ /* 0x19efe20000001213 */
[----:B------:R-:W1:Y:S01]  /*5490*/  LDC.64 R34, c[0x0][0x640] ;  /* 0x00019000ff227b82 */ /* 0x000e620000000a00 */
[----:B0-----:R-:W-:Y:S01]  /*54a0*/  SHF.R.U32.HI R4, RZ, R6, R19 ;  /* 0x00000006ff047219 */ /* 0x001fe20000011613 */
[----:B------:R-:W-:Y:S01]  /*54b0*/  IMAD.MOV R29, RZ, RZ, -R29 ;  /* 0x000000ffff1d7224 */ /* 0x000fe200078e0a1d */
[----:B------:R-:W-:Y:S01]  /*54c0*/  IADD3 R17, P0, RZ, -R24, RZ ;  /* 0x80000018ff117210 */ /* 0x000fe20007f1e0ff */
[----:B------:R-:W-:Y:S01]  /*54d0*/  ULDC UR6, c[0x0][0x154] ;  /* 0x0000550000067ab9 */ /* 0x000fe20000000800 */
[----:B------:R-:W-:Y:S02]  /*54e0*/  IMAD.MOV.U32 R19, RZ, RZ, 0x1 ;  /* 0x00000001ff137424 */ /* 0x000fe400078e00ff */
[----:B------:R-:W-:Y:S01]  /*54f0*/  IMAD R29, R31, R29, R28 ;  /* 0x0000001d1f1d7224 */ /* 0x000fe200078e021c */
[----:B------:R-:W0:Y:S01]  /*5500*/  LDC R16, c[0x0][0x618] ;  /* 0x00018600ff107b82 */ /* 0x000e220000000800 */
[----:B------:R-:W-:-:S04]  /*5510*/  IMAD.X R5, RZ, RZ, ~R4, P0 ;  /* 0x000000ffff057224 */ /* 0x000fc800000e0e04 */
[-C--:B------:R-:W-:Y:S02]  /*5520*/  IMAD R6, R5, R26.reuse, RZ ;  /* 0x0000001a05067224 */ /* 0x080fe400078e02ff */
[C---:B------:R-:W-:Y:S01]  /*5530*/  IMAD.WIDE.U32 R4, R17.reuse, R26, R2 ;  /* 0x0000001a11047225 */ /* 0x040fe200078e0002 */
[----:B------:R-:W2:Y:S03]  /*5540*/  LDC R18, c[0x0][0x608] ;  /* 0x00018200ff127b82 */ /* 0x000ea60000000800 */
[----:B------:R-:W-:Y:S01]  /*5550*/  IMAD R17, R17, R27, R6 ;  /* 0x0000001b11117224 */ /* 0x000fe200078e0206 */
[----:B------:R-:W-:-:S03]  /*5560*/  I2FP.F32.U32 R6, R30 ;  /* 0x0000001e00067245 */ /* 0x000fc60000201000 */
[----:B------:R-:W-:Y:S01]  /*5570*/  IMAD.IADD R5, R5, 0x1, R17 ;  /* 0x0000000105057824 */ /* 0x000fe200078e0211 */
[----:B------:R-:W3:Y:S01]  /*5580*/  LDC R32, c[0x0][0x658] ;  /* 0x00019600ff207b82 */ /* 0x000ee20000000800 */
[----:B-1----:R-:W-:Y:S01]  /*5590*/  ISETP.NE.U32.AND P0, PT, R34, RZ, PT ;  /* 0x000000ff2200720c */ /* 0x002fe20003f05070 */
[----:B------:R-:W-:-:S03]  /*55a0*/  IMAD.MOV.U32 R17, RZ, RZ, -0x1 ;  /* 0xffffffffff117424 */ /* 0x000fc600078e00ff */
[----:B------:R-:W-:-:S03]  /*55b0*/  ISETP.NE.AND.EX P0, PT, R35, RZ, PT, P0 ;  /* 0x000000ff2300720c */ /* 0x000fc60003f05300 */
[----:B------:R-:W1:Y:S01]  /*55c0*/  LDC R27, c[0x0][0x148] ;  /* 0x00005200ff1b7b82 */ /* 0x000e620000000800 */
[-CC-:B0-----:R-:W-:Y:S02]  /*55d0*/  SHF.R.U64 R22, R4, R16.reuse, R5.reuse ;  /* 0x0000001004167219 */ /* 0x181fe40000001205 */
[----:B------:R-:W-:Y:S01]  /*55e0*/  SHF.R.U32.HI R5, RZ, R16, R5 ;  /* 0x00000010ff057219 */ /* 0x000fe20000011605 */
[----:B------:R-:W-:-:S04]  /*55f0*/  FMUL R16, R6, UR6 ;  /* 0x0000000606107c20 */ /* 0x000fc80008400000 */
[----:B------:R-:W0:Y:S01]  /*5600*/  LDC R28, c[0x0][0x600] ;  /* 0x00018000ff1c7b82 */ /* 0x000e220000000800 */
[----:B------:R4:W0:Y:S01]  /*5610*/  F2I.U32.TRUNC.NTZ R25, R16 ;  /* 0x0000001000197305 */ /* 0x000822000020f000 */
[-CC-:B--2---:R-:W-:Y:S02]  /*5620*/  SHF.R.U64 R6, R22, R18.reuse, R5.reuse ;  /* 0x0000001216067219 */ /* 0x184fe40000001205 */
[----:B------:R-:W-:-:S04]  /*5630*/  SHF.R.U32.HI R5, RZ, R18, R5 ;  /* 0x00000012ff057219 */ /* 0x000fc80000011605 */
[----:B------:R-:W2:Y:S01]  /*5640*/  LDC R33, c[0x0][0x648] ;  /* 0x00019200ff217b82 */ /* 0x000ea20000000800 */
[-CC-:B---3--:R-:W-:Y:S02]  /*5650*/  SHF.R.U64 R26, R6, R32.reuse, R5.reuse ;  /* 0x00000020061a7219 */ /* 0x188fe40000001205 */
[-C--:B------:R-:W-:Y:S02]  /*5660*/  SHF.L.U32 R17, R17, R32.reuse, RZ ;  /* 0x0000002011117219 */ /* 0x080fe400000006ff */
[-C--:B------:R-:W-:Y:S01]  /*5670*/  SHF.R.U32.HI R5, RZ, R32.reuse, R5 ;  /* 0x00000020ff057219 */ /* 0x080fe20000011605 */
[----:B------:R-:W-:Y:S01]  /*5680*/  IMAD.MOV.U32 R4, RZ, RZ, R26 ;  /* 0x000000ffff047224 */ /* 0x000fe200078e001a */
[----:B------:R-:W-:Y:S01]  /*5690*/  SHF.L.U32 R32, R19, R32, RZ ;  /* 0x0000002013207219 */ /* 0x000fe200000006ff */
[----:B------:R-:W3:Y:S01]  /*56a0*/  LDC R36, c[0x0][0x638] ;  /* 0x00018e00ff247b82 */ /* 0x000ee20000000800 */
[----:B------:R-:W-:-:S07]  /*56b0*/  LOP3.LUT R31, RZ, R17, RZ, 0x33, !PT ;  /* 0x00000011ff1f7212 */ /* 0x000fce00078e33ff */
[----:B------:R-:W0:Y:S01]  /*56c0*/  LDC R37, c[0x0][0x610] ;  /* 0x00018400ff257b82 */ /* 0x000e220000000800 */
[----:B----4-:R-:W-:Y:S05]  /*56d0*/  @!P0 BRA `(.L_x_108) ;  /* 0x0000000000288947 */ /* 0x010fea0003800000 */
[----:B------:R-:W4:Y:S02]  /*56e0*/  LDC R19, c[0x0][0x64c] ;  /* 0x00019300ff137b82 */ /* 0x000f240000000800 */
[----:B----4-:R-:W-:-:S05]  /*56f0*/  IADD3 R19, P0, R26, R19, RZ ;  /* 0x000000131a137210 */ /* 0x010fca0007f1e0ff */
        /* <DEDUP_REMOVED lines=8> */
.L_x_108:
[----:B--2---:R-:W-:Y:S01]  /*5780*/  SHF.R.U64 R4, R4, R33, R5 ;  /* 0x0000002104047219 */ /* 0x004fe20000001205 */
[----:B0-----:R-:W-:Y:S01]  /*5790*/  VIADD R19, R28, 0xffffffff ;  /* 0xffffffff1c137836 */ /* 0x001fe20000000000 */
[----:B------:R-:W-:Y:S01]  /*57a0*/  LOP3.LUT R17, R6, R31, RZ, 0xc0, !PT ;  /* 0x0000001f06117212 */ /* 0x000fe200078ec0ff */
[----:B------:R-:W-:Y:S02]  /*57b0*/  IMAD.MOV R25, RZ, RZ, -R25 ;  /* 0x000000ffff197224 */ /* 0x000fe400078e0a19 */
[----:B------:R-:W-:Y:S02]  /*57c0*/  IMAD.MOV R5, RZ, RZ, -R4 ;  /* 0x000000ffff057224 */ /* 0x000fe400078e0a04 */
[----:B------:R-:W-:Y:S01]  /*57d0*/  IMAD R6, R32, R4, R17 ;  /* 0x0000000420067224 */ /* 0x000fe200078e0211 */
[----:B------:R-:W-:Y:S01]  /*57e0*/  LOP3.LUT R17, R22, R19, RZ, 0xc0, !PT ;  /* 0x0000001316117212 */ /* 0x000fe200078ec0ff */
[----:B-1----:R-:W-:Y:S02]  /*57f0*/  @P4 IMAD R29, R27, R25, R30 ;  /* 0x000000191b1d4224 */ /* 0x002fe400078e021e */
[----:B---3--:R-:W-:-:S02]  /*5800*/  IMAD R4, R5, R36, R26 ;  /* 0x0000002405047224 */ /* 0x008fc400078e021a */
[----:B------:R-:W-:Y:S02]  /*5810*/  IMAD R6, R6, R37, R29 ;  /* 0x0000002506067224 */ /* 0x000fe400078e021d */
[----:B------:R-:W-:Y:S02]  /*5820*/  IMAD R5, R4, R28, R17 ;  /* 0x0000001c04057224 */ /* 0x000fe400078e0211 */
[----:B------:R-:W-:-:S03]  /*5830*/  IMAD.MOV.U32 R16, RZ, RZ, 0x1 ;  /* 0x00000001ff107424 */ /* 0x000fc600078e00ff */
[----:B------:R-:W-:Y:S02]  /*5840*/  SEL R4, R5, R6, !P4 ;  /* 0x0000000605047207 */ /* 0x000fe40006000000 */
[----:B------:R-:W-:Y:S01]  /*5850*/  SEL R6, R6, R5, !P4 ;  /* 0x0000000506067207 */ /* 0x000fe20006000000 */
[----:B------:R-:W-:-:S07]  /*5860*/  IMAD.MOV.U32 R5, RZ, RZ, R24 ;  /* 0x000000ffff057224 */ /* 0x000fce00078e0018 */
.L_x_106:
[----:B------:R-:W-:Y:S02]  /*5870*/  LOP3.LUT P0, RZ, R16, 0xff, RZ, 0xc0, !PT ;  /* 0x000000ff10ff7812 */ /* 0x000fe4000780c0ff */
[----:B------:R-:W-:-:S11]  /*5880*/  LOP3.LUT R87, R87, 0x1, RZ, 0x3c, !PT ;  /* 0x0000000157577812 */ /* 0x000fd600078e3cff */
[----:B------:R-:W-:Y:S05]  /*5890*/  @P0 BRA `(.L_x_109) ;  /* 0xffffffbc00780947 */ /* 0x000fea000383ffff */
[----:B------:R-:W-:Y:S05]  /*58a0*/  EXIT ;  /* 0x000000000000794d */ /* 0x000fea0003800000 */
.L_x_17:
[----:B------:R-:W-:-:S08]  /*58b0*/  ISETP.NE.AND P0, PT, R18, RZ, PT ;  /* 0x000000ff1200720c */ /* 0x000fd00003f05270 */
[----:B--23-5:R-:W0:-:S00]  /*58c0*/  USETMAXREG.DEALLOC.CTAPOOL 0x28 ;  /* 0x00000028000079c8 */ /* 0x02ce0000080e0500 */
[----:B------:R-:W-:Y:S05]  /*58d0*/  @P0 EXIT ;  /* 0x000000000000094d */ /* 0x000fea0003800000 */
[----:B0-----:R-:W-:Y:S01]  /*58e0*/  LOP3.LUT P0, RZ, R20, 0xff, RZ, 0xc0, !PT ;  /* 0x000000ff14ff7812 */ /* 0x001fe2000780c0ff */
[----:B------:R-:W-:Y:S02]  /*58f0*/  IMAD.MOV.U32 R12, RZ, RZ, 0x1 ;  /* 0x00000001ff0c7424 */ /* 0x000fe400078e00ff */
[----:B------:R-:W-:-:S10]  /*5900*/  IMAD.MOV.U32 R15, RZ, RZ, RZ ;  /* 0x000000ffff0f7224 */ /* 0x000fd400078e00ff */
[----:B------:R-:W-:Y:S05]  /*5910*/  @!P0 BRA `(.L_x_110) ;  /* 0x0000000c001c8947 */ /* 0x000fea0003800000 */
[----:B------:R-:W0:Y:S01]  /*5920*/  S2UR UR15, SR_CgaCtaId ;  /* 0x00000000000f79c3 */ /* 0x000e220000008800 */
[----:B------:R-:W-:Y:S01]  /*5930*/  LOP3.LUT P0, RZ, R11, 0x1f, RZ, 0xc0, !PT ;  /* 0x0000001f0bff7812 */ /* 0x000fe2000780c0ff */
[----:B------:R-:W-:Y:S01]  /*5940*/  ULDC UR6, c[0x0][0x658] ;  /* 0x0001960000067ab9 */ /* 0x000fe20000000800 */
[----:B------:R-:W-:Y:S01]  /*5950*/  UMOV UR7, 0xffffffff ;  /* 0xffffffff00077882 */ /* 0x000fe20000000000 */
[----:B------:R-:W-:Y:S01]  /*5960*/  BSSY B0, `(.L_x_110) ;  /* 0x00000c2000007945 */ /* 0x000fe20003800000 */
[----:B------:R-:W-:Y:S01]  /*5970*/  USHF.L.U32 UR7, UR7, UR6, URZ ;  /* 0x0000000607077299 */ /* 0x000fe2000800063f */
[C---:B------:R-:W-:Y:S01]  /*5980*/  ISETP.NE.AND P2, PT, R10.reuse, RZ, PT ;  /* 0x000000ff0a00720c */ /* 0x040fe20003f45270 */
[----:B------:R-:W-:Y:S01]  /*5990*/  IMAD.MOV.U32 R14, RZ, RZ, 0x1 ;  /* 0x00000001ff0e7424 */ /* 0x000fe200078e00ff */
[----:B------:R-:W-:Y:S01]  /*59a0*/  ISETP.NE.OR P0, PT, R10, RZ, !P0 ;  /* 0x000000ff0a00720c */ /* 0x000fe20004705670 */
[----:B------:R-:W-:Y:S01]  /*59b0*/  IMAD.MOV.U32 R12, RZ, RZ, 0x1 ;  /* 0x00000001ff0c7424 */ /* 0x000fe200078e00ff */
[----:B------:R-:W-:Y:S01]  /*59c0*/  LOP3.LUT R13, R7, 0x2, RZ, 0xfc, !PT ;  /* 0x00000002070d7812 */ /* 0x000fe200078efcff */
[----:B------:R-:W-:Y:S01]  /*59d0*/  IMAD.MOV.U32 R15, RZ, RZ, RZ ;  /* 0x000000ffff0f7224 */ /* 0x000fe200078e00ff */
[----:B------:R-:W-:Y:S01]  /*59e0*/  ULDC UR5, c[0x0][0x600] ;  /* 0x0001800000057ab9 */ /* 0x000fe20000000800 */
[----:B------:R-:W-:Y:S01]  /*59f0*/  UMOV UR8, 0x1 ;  /* 0x0000000100087882 */ /* 0x000fe20000000000 */
[----:B------:R-:W-:-:S02]  /*5a00*/  UIADD3 UR24, UR13, 0x1, URZ ;  /* 0x000000010d187890 */ /* 0x000fc4000fffe03f */
[----:B------:R-:W-:Y:S02]  /*5a10*/  UIADD3 UR18, UR5, -0x1, URZ ;  /* 0xffffffff05127890 */ /* 0x000fe4000fffe03f */
[----:B------:R-:W-:Y:S02]  /*5a20*/  USHF.L.U32 UR20, UR8, UR6, URZ ;  /* 0x0000000608147299 */ /* 0x000fe4000800063f */
[----:B------:R-:W-:Y:S01]  /*5a30*/  ULOP3.LUT UR19, URZ, UR7, URZ, 0x33, !UPT ;  /* 0x000000073f137292 */ /* 0x000fe2000f8e333f */
[----:B------:R-:W-:Y:S01]  /*5a40*/  ULDC.64 UR22, c[0x0][0x198] ;  /* 0x0000660000167ab9 */ /* 0x000fe20000000a00 */
[----:B0-----:R-:W-:Y:S02]  /*5a50*/  USHF.L.U32 UR4, UR15, 0x5, URZ ;  /* 0x000000050f047899 */ /* 0x001fe4000800063f */
[----:B------:R-:W-:Y:S02]  /*5a60*/  USHF.L.U32 UR15, UR15, 0xc, URZ ;  /* 0x0000000c0f0f7899 */ /* 0x000fe4000800063f */
[----:B------:R-:W-:-:S12]  /*5a70*/  ULOP3.LUT UR14, UR4, 0x20, URZ, 0xc0, !UPT ;  /* 0x00000020040e7892 */ /* 0x000fd8000f8ec03f */
.L_x_122:
[----:B------:R-:W-:-:S03]  /*5a80*/  UMOV UR4, 0xffffffff ;  /* 0xffffffff00047882 */ /* 0x000fc60000000000 */
[----:B------:R-:W-:Y:S05]  /*5a90*/  BRA.DIV UR4, `(.L_x_111) ;  /* 0x0000000e04b87947 */ /* 0x000fea000b800000 */
[----:B------:R-:W-:-:S13]  /*5aa0*/  ELECT P1, URZ, PT ;  /* 0x00000000003f782f */ /* 0x000fda0003820000 */
.L_x_134:
[----:B------:R-:W0:Y:S01]  /*5ab0*/  LDC R10, c[0x0][0x28c] ;  /* 0x0000a300ff0a7b82 */ /* 0x000e220000000800 */
[----:B------:R-:W-:Y:S01]  /*5ac0*/  BSSY B1, `(.L_x_112) ;  /* 0x0000038000017945 */ /* 0x000fe20003800000 */
[----:B0-----:R-:W-:-:S13]  /*5ad0*/  ISETP.LT.OR P1, PT, R10, 0x1, !P1 ;  /* 0x000000010a00780c */ /* 0x001fda0004f21670 */
[----:B------:R-:W-:Y:S05]  /*5ae0*/  @P1 BRA `(.L_x_113) ;  /* 0x0000000000d41947 */ /* 0x000fea0003800000 */
[----:B------:R-:W-:Y:S01]  /*5af0*/  LEA R16, R4, UR14, 0x6 ;  /* 0x0000000e04107c11 */ /* 0x000fe2000f8e30ff */
[----:B------:R-:W-:Y:S02]  /*5b00*/  IMAD.SHL.U32 R17, R6, 0x40, RZ ;  /* 0x0000004006117824 */ /* 0x000fe400078e00ff */
[----:B------:R-:W-:Y:S02]  /*5b10*/  IMAD.MOV.U32 R18, RZ, RZ, RZ ;  /* 0x000000ffff127224 */ /* 0x000fe400078e00ff */
[----:B------:R-:W-:Y:S02]  /*5b20*/  IMAD.U32 R20, RZ, RZ, UR24 ;  /* 0x00000018ff147e24 */ /* 0x000fe4000f8e00ff */
[----:B------:R-:W-:Y:S02]  /*5b30*/  IMAD.MOV.U32 R4, RZ, RZ, R12 ;  /* 0x000000ffff047224 */ /* 0x000fe400078e000c */
[----:B------:R-:W-:-:S07]  /*5b40*/  IMAD.MOV.U32 R6, RZ, RZ, R15 ;  /* 0x000000ffff067224 */ /* 0x000fce00078e000f */
.L_x_117:
[----:B------:R-:W0:Y:S01]  /*5b50*/  S2R R11, SR_CgaCtaId ;  /* 0x00000000000b7919 */ /* 0x000e220000008800 */
[----:B------:R-:W-:-:S04]  /*5b60*/  MOV R10, 0x400 ;  /* 0x00000400000a7802 */ /* 0x000fc80000000f00 */
[----:B0-----:R-:W-:Y:S02]  /*5b70*/  LEA R21, R11, R10, 0x18 ;  /* 0x0000000a0b157211 */ /* 0x001fe400078ec0ff */
[----:B------:R-:W-:Y:S01]  /*5b80*/  SHF.L.U32 R10, R4, 0x1f, RZ ;  /* 0x0000001f040a7819 */ /* 0x000fe200000006ff */
[----:B------:R-:W0:Y:S02]  /*5b90*/  @!P2 LDC R11, c[0x0][0x500] ;  /* 0x00014000ff0bab82 */ /* 0x000e240000000800 */
[----:B------:R-:W-:-:S04]  /*5ba0*/  IMAD R19, R6, 0x8, R21 ;  /* 0x0000000806137824 */ /* 0x000fc800078e0215 */
[----:B------:R-:W1:Y:S02]  /*5bb0*/  SYNCS.PHASECHK.TRANS64.TRYWAIT P1, [R19+URZ+0x18], R10 ;  /* 0x0000180a130075a7 */ /* 0x000e64000802017f */
[----:B-1----:R-:W-:Y:S05]  /*5bc0*/  @!P1 BRA `(.L_x_114) ;  /* 0x0000000c008c9947 */ /* 0x002fea0003800000 */
.L_x_135:
[----:B-1----:R-:W-:Y:S01]  /*5bd0*/  PRMT R10, R13, 0x9910, RZ ;  /* 0x000099100d0a7816 */ /* 0x002fe200000000ff */
[----:B0-----:R0:W-:Y:S03]  /*5be0*/  @!P2 SYNCS.ARRIVE.TRANS64 RZ, [R19+URZ], R11 ;  /* 0x0000000b13ffa9a7 */ /* 0x0011e6000800003f */
[----:B------:R-:W-:-:S13]  /*5bf0*/  ISETP.NE.AND P1, PT, R10, 0x2, PT ;  /* 0x000000020a00780c */ /* 0x000fda0003f25270 */
[----:B0-----:R-:W-:Y:S05]  /*5c00*/  @P1 BRA `(.L_x_115) ;  /* 0x0000000000041947 */ /* 0x001fea0003800000 */
[----:B------:R-:W-:Y:S01]  /*5c10*/  BPT.TRAP 0x1 ;  /* 0x000000040000795c */ /* 0x000fe20000300000 */
.L_x_115:
[----:B------:R-:W-:Y:S05]  /*5c20*/  @P0 BRA `(.L_x_116) ;  /* 0x0000000000040947 */ /* 0x000fea0003800000 */
[----:B------:R-:W-:Y:S01]  /*5c30*/  BPT.TRAP 0x1 ;  /* 0x000000040000795c */ /* 0x000fe20000300000 */
.L_x_116:
[----:B------:R-:W-:Y:S01]  /*5c40*/  R2UR UR5, R6 ;  /* 0x00000000060572ca */ /* 0x000fe200000e0000 */
[----:B------:R-:W-:Y:S01]  /*5c50*/  VIADD R20, R20, 0xffffffff ;  /* 0xffffffff14147836 */ /* 0x000fe20000000000 */
[----:B------:R-:W-:Y:S01]  /*5c60*/  R2UR UR17, R21 ;  /* 0x00000000151172ca */ /* 0x000fe200000e0000 */
[----:B------:R-:W-:Y:S01]  /*5c70*/  UIADD3 UR4, UP0, UR22, 0xf0, URZ ;  /* 0x000000f016047890 */ /* 0x000fe2000ff1e03f */
[----:B------:R-:W-:Y:S01]  /*5c80*/  R2UR UR9, R19 ;  /* 0x00000000130972ca */ /* 0x000fe200000e0000 */
[----:B------:R-:W-:Y:S01]  /*5c90*/  UIADD3 UR26, UP1, UR22, 0x1f0, URZ ;  /* 0x000001f0161a7890 */ /* 0x000fe2000ff3e03f */
[----:B------:R-:W-:Y:S01]  /*5ca0*/  R2UR UR11, R17 ;  /* 0x00000000110b72ca */ /* 0x000fe200000e0000 */
[----:B------:R-:W-:Y:S01]  /*5cb0*/  VIADD R6, R6, 0x1 ;  /* 0x0000000106067836 */ /* 0x000fe20000000000 */
[----:B------:R-:W-:Y:S01]  /*5cc0*/  R2UR UR10, R18 ;  /* 0x00000000120a72ca */ /* 0x000fe200000e0000 */
[----:B------:R-:W-:Y:S01]  /*5cd0*/  UIADD3.X UR27, URZ, UR23, URZ, UP1, !UPT ;  /* 0x000000173f1b7290 */ /* 0x000fe20008ffe43f */
[----:B------:R-:W-:Y:S01]  /*5ce0*/  R2UR UR12, R5 ;  /* 0x00000000050c72ca */ /* 0x000fe200000e0000 */
[----:B------:R-:W-:Y:S01]  /*5cf0*/  UMOV UR6, 0x0 ;  /* 0x0000000000067882 */ /* 0x000fe20000000000 */
[----:B------:R-:W-:Y:S01]  /*5d00*/  R2UR UR21, R16 ;  /* 0x00000000101572ca */ /* 0x000fe200000e0000 */
[----:B------:R-:W-:Y:S01]  /*5d10*/  USHF.L.U32 UR5, UR5, 0xd, URZ ;  /* 0x0000000d05057899 */ /* 0x000fe2000800063f */
[----:B------:R-:W-:Y:S01]  /*5d20*/  ISETP.GT.AND P3, PT, R20, 0x1, PT ;  /* 0x000000011400780c */ /* 0x000fe20003f64270 */
[----:B------:R-:W-:Y:S01]  /*5d30*/  UMOV UR7, 0x10000000 ;  /* 0x1000000000077882 */ /* 0x000fe20000000000 */
[----:B------:R-:W-:Y:S01]  /*5d40*/  ISETP.NE.AND P1, PT, R6, 0x3, PT ;  /* 0x000000030600780c */ /* 0x000fe20003f25270 */
[----:B------:R-:W-:Y:S01]  /*5d50*/  ULOP3.LUT UR8, UR5, 0x1000, UR15, 0xf8, !UPT ;  /* 0x0000100005087892 */ /* 0x000fe2000f8ef80f */
[----:B------:R-:W-:Y:S01]  /*5d60*/  VIADD R18, R18, 0x80 ;  /* 0x0000008012127836 */ /* 0x000fe20000000000 */
[----:B------:R-:W-:Y:S01]  /*5d70*/  UIADD3 UR16, UR17, 0x100, UR5 ;  /* 0x0000010011107890 */ /* 0x000fe2000fffe005 */
[----:B------:R-:W-:Y:S01]  /*5d80*/  SEL R11, RZ, 0x1, P1 ;  /* 0x00000001ff0b7807 */ /* 0x000fe20000800000 */
[----:B------:R-:W-:Y:S01]  /*5d90*/  UIADD3.X UR5, URZ, UR23, URZ, UP0, !UPT ;  /* 0x000000173f057290 */ /* 0x000fe200087fe43f */
[----:B------:R-:W-:Y:S01]  /*5da0*/  SEL R6, R6, RZ, P1 ;  /* 0x000000ff06067207 */ /* 0x000fe20000800000 */
[----:B------:R-:W-:Y:S01]  /*5db0*/  UIADD3 UR17, UR17, 0x6100, UR8 ;  /* 0x0000610011117890 */ /* 0x000fe2000fffe008 */
[----:B------:R-:W-:Y:S01]  /*5dc0*/  LOP3.LUT R4, R4, R11, RZ, 0x3c, !PT ;  /* 0x0000000b04047212 */ /* 0x000fe200078e3cff */
[----:B------:R-:W-:Y:S01]  /*5dd0*/  UMOV UR25, 0x30000 ;  /* 0x0003000000197882 */ /* 0x000fe20000000000 */
[----:B------:R-:W-:-:S04]  /*5de0*/  UMOV UR8, UR16 ;  /* 0x0000001000087c82 */ /* 0x000fc80008000000 */
[----:B------:R0:W-:Y:S02]  /*5df0*/  UTMALDG.3D [UR8], [UR4], desc[UR6] ;  /* 0x00000608040075b4 */ /* 0x0001e40008011000 */
[----:B0-----:R-:W-:Y:S01]  /*5e00*/  UMOV UR8, UR17 ;  /* 0x0000001100087c82 */ /* 0x001fe20008000000 */
[----:B------:R-:W-:Y:S02]  /*5e10*/  UMOV UR11, UR21 ;  /* 0x00000015000b7c82 */ /* 0x000fe40008000000 */
[----:B------:R0:W-:Y:S02]  /*5e20*/  UTMALDG.3D.MULTICAST [UR8], [UR26], UR25, desc[UR6] ;  /* 0x000006081a0073b4 */ /* 0x0001e40008011819 */
[----:B0-----:R-:W-:Y:S05]  /*5e30*/  @P3 BRA `(.L_x_117) ;  /* 0xfffffffc00443947 */ /* 0x001fea000383ffff */
.L_x_113:
[----:B------:R-:W-:Y:S05]  /*5e40*/  BSYNC B1 ;  /* 0x0000000000017941 */ /* 0x000fea0003800000 */
.L_x_112:
[----:B------:R-:W-:Y:S01]  /*5e50*/  LOP3.LUT P5, RZ, R14, 0xff, RZ, 0xc0, !PT ;  /* 0x000000ff0eff7812 */ /* 0x000fe200078ac0ff */
[----:B------:R-:W-:Y:S01]  /*5e60*/  VIADD R6, R15, UR13 ;  /* 0x0000000d0f067c36 */ /* 0x000fe20008000000 */
[----:B------:R-:W-:Y:S01]  /*5e70*/  ULDC.64 UR4, c[0x0][0x650] ;  /* 0x0001940000047ab9 */ /* 0x000fe20000000a00 */
[----:B------:R-:W-:Y:S01]  /*5e80*/  IMAD.U32 R11, RZ, RZ, UR13 ;  /* 0x0000000dff0b7e24 */ /* 0x000fe2000f8e00ff */
[----:B------:R-:W-:Y:S01]  /*5e90*/  UISETP.GE.U32.AND UP0, UPT, UR13, 0x3, UPT ;  /* 0x000000030d00788c */ /* 0x000fe2000bf06070 */
[----:B------:R-:W-:Y:S01]  /*5ea0*/  BSSY B1, `(.L_x_118) ;  /* 0x000006b000017945 */ /* 0x000fe20003800000 */
[----:B------:R-:W-:Y:S02]  /*5eb0*/  ISETP.GT.U32.AND P1, PT, R6, 0x2, PT ;  /* 0x000000020600780c */ /* 0x000fe40003f24070 */
[----:B------:R-:W-:Y:S02]  /*5ec0*/  PRMT R14, RZ, 0x7610, R14 ;  /* 0x00007610ff0e7816 */ /* 0x000fe4000000000e */
[----:B------:R-:W-:-:S02]  /*5ed0*/  ISETP.LT.U32.AND P1, PT, R11, 0x3, P1 ;  /* 0x000000030b00780c */ /* 0x000fc40000f21070 */
[----:B------:R-:W-:Y:S01]  /*5ee0*/  PLOP3.LUT P3, PT, PT, PT, UP0, 0x80, 0x0 ;  /* 0x000000000000781c */ /* 0x000fe20003f6f008 */
[----:B------:R-:W0:Y:S01]  /*5ef0*/  @P5 S2R R5, SR_CgaCtaId ;  /* 0x0000000000055919 */ /* 0x000e220000008800 */
[----:B------:R-:W-:-:S04]  /*5f00*/  @P5 MOV R4, 0x400 ;  /* 0x0000040000045802 */ /* 0x000fc80000000f00 */
[----:B0-----:R-:W-:Y:S01]  /*5f10*/  @P5 LEA R10, R5, R4, 0x18 ;  /* 0x00000004050a5211 */ /* 0x001fe200078ec0ff */
[----:B------:R-:W-:-:S03]  /*5f20*/  IMAD.WIDE.U32 R4, R6, -0x55555555, RZ ;  /* 0xaaaaaaab06047825 */ /* 0x000fc600078e00ff */
[----:B------:R0:W-:Y:S01]  /*5f30*/  @P5 SYNCS.ARRIVE.TRANS64.A1T0 RZ, [R10+URZ+0x68], RZ ;  /* 0x000068ff0aff59a7 */ /* 0x0001e2000810003f */
[----:B------:R-:W-:Y:S01]  /*5f40*/  IADD3 R2, P5, R2, R8, RZ ;  /* 0x0000000802027210 */ /* 0x000fe20007fbe0ff */
[----:B------:R-:W-:Y:S01]  /*5f50*/  IMAD.MOV.U32 R4, RZ, RZ, -0x1 ;  /* 0xffffffffff047424 */ /* 0x000fe200078e00ff */
[----:B------:R-:W-:Y:S02]  /*5f60*/  SHF.R.U32.HI R11, RZ, 0x1, R5 ;  /* 0x00000001ff0b7819 */ /* 0x000fe40000011605 */
[----:B------:R-:W-:Y:S01]  /*5f70*/  SEL R5, RZ, 0x1, !P1 ;  /* 0x00000001ff057807 */ /* 0x000fe20004800000 */
[----:B------:R-:W-:Y:S01]  /*5f80*/  IMAD.X R3, R3, 0x1, R0, P5 ;  /* 0x0000000103037824 */ /* 0x000fe200028e0600 */
[----:B------:R-:W-:Y:S01]  /*5f90*/  ISETP.GE.U32.AND P1, PT, R2, UR4, PT ;  /* 0x0000000402007c0c */ /* 0x000fe2000bf26070 */
[----:B------:R-:W-:Y:S01]  /*5fa0*/  IMAD R15, R11, -0x3, R6 ;  /* 0xfffffffd0b0f7824 */ /* 0x000fe200078e0206 */
[----:B------:R-:W-:Y:S01]  /*5fb0*/  LOP3.LUT R12, R12, R5, RZ, 0x3c, !PT ;  /* 0x000000050c0c7212 */ /* 0x000fe200078e3cff */
[----:B------:R-:W-:Y:S01]  /*5fc0*/  IMAD.MOV.U32 R6, RZ, RZ, -0x1 ;  /* 0xffffffffff067424 */ /* 0x000fe200078e00ff */
[----:B------:R-:W-:Y:S01]  /*5fd0*/  ISETP.GE.U32.AND.EX P1, PT, R3, UR5, PT, P1 ;  /* 0x0000000503007c0c */ /* 0x000fe2000bf26110 */
[----:B------:R-:W-:Y:S01]  /*5fe0*/  IMAD.MOV.U32 R5, RZ, RZ, -0x1 ;  /* 0xffffffffff057424 */ /* 0x000fe200078e00ff */
[----:B------:R-:W-:-:S02]  /*5ff0*/  @P3 LOP3.LUT R12, R12, 0x1, R11, 0x78, !PT ;  /* 0x000000010c0c3812 */ /* 0x000fc400078e780b */
[----:B0-----:R-:W-:-:S09]  /*6000*/  PRMT R10, RZ, 0x7610, R10 ;  /* 0x00007610ff0a7816 */ /* 0x001fd2000000000a */
[----:B------:R-:W-:Y:S05]  /*6010*/  @P1 BRA `(.L_x_119) ;  /* 0x00000004004c1947 */ /* 0x000fea0003800000 */
[----:B------:R-:W0:Y:S01]  /*6020*/  S2R R17, SR_CTAID.X ;  /* 0x0000000000117919 */ /* 0x000e220000002500 */
[----:B------:R-:W-:Y:S01]  /*6030*/  ULDC.64 UR4, c[0x0][0x628] ;  /* 0x00018a0000047ab9 */ /* 0x000fe20000000a00 */
[----:B------:R-:W1:Y:S01]  /*6040*/  LDC R18, c[0x0][0x144] ;  /* 0x00005100ff127b82 */ /* 0x000e620000000800 */
[----:B------:R-:W-:Y:S01]  /*6050*/  ISETP.NE.U32.AND P1, PT, RZ, UR4, PT ;  /* 0x00000004ff007c0c */ /* 0x000fe2000bf25070 */
[----:B------:R-:W2:Y:S01]  /*6060*/  S2R R6, SR_CTAID.Y ;  /* 0x0000000000067919 */ /* 0x000ea20000002600 */
[----:B------:R-:W-:Y:S01]  /*6070*/  ULDC UR6, c[0x0][0x150] ;  /* 0x0000540000067ab9 */ /* 0x000fe20000000800 */
[----:B------:R-:W-:Y:S01]  /*6080*/  ULDC UR7, c[0x0][0x630] ;  /* 0x00018c0000077ab9 */ /* 0x000fe20000000800 */
[----:B------:R-:W-:Y:S01]  /*6090*/  ISETP.NE.AND.EX P1, PT, RZ, UR5, PT, P1 ;  /* 0x00000005ff007c0c */ /* 0x000fe2000bf25310 */
[----:B------:R-:W-:Y:S01]  /*60a0*/  IMAD.MOV.U32 R4, RZ, RZ, R2 ;  /* 0x000000ffff047224 */ /* 0x000fe200078e0002 */
[----:B0-----:R-:W-:-:S05]  /*60b0*/  I2FP.F32.U32 R5, R17 ;  /* 0x0000001100057245 */ /* 0x001fca0000201000 */
[----:B------:R-:W-:Y:S01]  /*60c0*/  FMUL R20, R5, UR6 ;  /* 0x0000000605147c20 */ /* 0x000fe20008400000 */
[----:B------:R-:W-:-:S05]  /*60d0*/  IMAD.MOV.U32 R5, RZ, RZ, R3 ;  /* 0x000000ffff057224 */ /* 0x000fca00078e0003 */
[----:B--2---:R-:W-:Y:S05]  /*60e0*/  @!P1 BRA `(.L_x_120) ;  /* 0x0000000000289947 */ /* 0x004fea0003800000 */
[----:B------:R-:W-:Y:S02]  /*60f0*/  ULDC UR6, c[0x0][0x634] ;  /* 0x00018d0000067ab9 */ /* 0x000fe40000000800 */
[----:B------:R-:W-:-:S05]  /*6100*/  IADD3 R5, P1, R2, UR6, RZ ;  /* 0x0000000602057c10 */ /* 0x000fca000ff3e0ff */
[----:B------:R-:W-:-:S04]  /*6110*/  IMAD.X R19, RZ, RZ, R3, P1 ;  /* 0x000000ffff137224 */ /* 0x000fc800008e0603 */
[----:B------:R-:W-:-:S04]  /*6120*/  IMAD.WIDE.U32 R10, R19, UR4, RZ ;  /* 0x00000004130a7c25 */ /* 0x000fc8000f8e00ff */
[----:B------:R-:W-:-:S04]  /*6130*/  IMAD.WIDE.U32 R10, P1, R5, UR5, R10 ;  /* 0x00000005050a7c25 */ /* 0x000fc8000f82000a */
[----:B------:R-:W-:-:S04]  /*6140*/  IMAD.WIDE.U32 R4, R5, UR4, RZ ;  /* 0x0000000405047c25 */ /* 0x000fc8000f8e00ff */
[----:B------:R-:W-:Y:S01]  /*6150*/  IMAD.MOV.U32 R4, RZ, RZ, R11 ;  /* 0x000000ffff047224 */ /* 0x000fe200078e000b */
[----:B------:R-:W-:Y:S01]  /*6160*/  IADD3 RZ, P3, R5, R10, RZ ;  /* 0x0000000a05ff7210 */ /* 0x000fe20007f7e0ff */
[----:B------:R-:W-:-:S04]  /*6170*/  IMAD.X R5, RZ, RZ, RZ, P1 ;  /* 0x000000ffff057224 */ /* 0x000fc800008e06ff */
[----:B------:R-:W-:-:S08]  /*6180*/  IMAD.WIDE.U32.X R4, R19, UR5, R4, P3 ;  /* 0x0000000513047c25 */ /* 0x000fd000098e0404 */
.L_x_120:
[--C-:B------:R-:W-:Y:S01]  /*6190*/  SHF.R.U64 R16, R4, UR7, R5.reuse ;  /* 0x0000000704107c19 */ /* 0x100fe20008001205 */
[----:B------:R-:W0:Y:S01]  /*61a0*/  F2I.U32.TRUNC.NTZ R20, R20 ;  /* 0x0000001400147305 */ /* 0x000e22000020f000 */
[----:B------:R-:W-:Y:S01]  /*61b0*/  SHF.R.U32.HI R4, RZ, UR7, R5 ;  /* 0x00000007ff047c19 */ /* 0x000fe20008011605 */
[----:B------:R-:W-:Y:S01]  /*61c0*/  ULDC.64 UR4, c[0x0][0x620] ;  /* 0x0001880000047ab9 */ /* 0x000fe20000000a00 */
[----:B------:R-:W-:Y:S01]  /*61d0*/  IADD3 R11, P1, RZ, -R16, RZ ;  /* 0x80000010ff0b7210 */ /* 0x000fe20007f3e0ff */
[----:B------:R-:W-:Y:S01]  /*61e0*/  ULDC.64 UR6, c[0x0][0x640] ;  /* 0x0001900000067ab9 */ /* 0x000fe20000000a00 */
[----:B------:R-:W2:Y:S03]  /*61f0*/  LDC R21, c[0x0][0x148] ;  /* 0x00005200ff157b82 */ /* 0x000ea60000000800 */
[----:B------:R-:W-:Y:S01]  /*6200*/  IMAD.X R4, RZ, RZ, ~R4, P1 ;  /* 0x000000ffff047224 */ /* 0x000fe200008e0e04 */
[----:B------:R-:W-:-:S03]  /*6210*/  ISETP.NE.U32.AND P1, PT, RZ, UR6, PT ;  /* 0x00000006ff007c0c */ /* 0x000fc6000bf25070 */
[----:B------:R-:W-:Y:S01]  /*6220*/  IMAD R10, R4, UR4, RZ ;  /* 0x00000004040a7c24 */ /* 0x000fe2000f8e02ff */
[----:B------:R-:W-:Y:S01]  /*6230*/  ISETP.NE.AND.EX P1, PT, RZ, UR7, PT, P1 ;  /* 0x00000007ff007c0c */ /* 0x000fe2000bf25310 */
[----:B------:R-:W-:Y:S01]  /*6240*/  IMAD.WIDE.U32 R4, R11, UR4, R2 ;  /* 0x000000040b047c25 */ /* 0x000fe2000f8e0002 */
[----:B------:R-:W-:-:S03]  /*6250*/  ULDC UR4, c[0x0][0x618] ;  /* 0x0001860000047ab9 */ /* 0x000fc60000000800 */
[----:B------:R-:W-:Y:S01]  /*6260*/  IMAD R11, R11, UR5, R10 ;  /* 0x000000050b0b7c24 */ /* 0x000fe2000f8e020a */
[----:B------:R-:W-:Y:S01]  /*6270*/  ULDC UR5, c[0x0][0x154] ;  /* 0x0000550000057ab9 */ /* 0x000fe20000000800 */
[----:B0-----:R-:W-:Y:S02]  /*6280*/  IMAD.MOV R10, RZ, RZ, -R20 ;  /* 0x000000ffff0a7224 */ /* 0x001fe400078e0a14 */
[----:B------:R-:W-:Y:S02]  /*6290*/  IMAD.IADD R5, R5, 0x1, R11 ;  /* 0x0000000105057824 */ /* 0x000fe400078e020b */
[----:B-1----:R-:W-:Y:S01]  /*62a0*/  IMAD R17, R18, R10, R17 ;  /* 0x0000000a12117224 */ /* 0x002fe200078e0211 */
[----:B------:R-:W-:Y:S02]  /*62b0*/  I2FP.F32.U32 R10, R6 ;  /* 0x00000006000a7245 */ /* 0x000fe40000201000 */
[--C-:B------:R-:W-:Y:S02]  /*62c0*/  SHF.R.U64 R18, R4, UR4, R5.reuse ;  /* 0x0000000404127c19 */ /* 0x100fe40008001205 */
[----:B------:R-:W-:Y:S01]  /*62d0*/  SHF.R.U32.HI R5, RZ, UR4, R5 ;  /* 0x00000004ff057c19 */ /* 0x000fe20008011605 */
[----:B------:R-:W-:Y:S01]  /*62e0*/  FMUL R10, R10, UR5 ;  /* 0x000000050a0a7c20 */ /* 0x000fe20008400000 */
[----:B------:R-:W-:-:S02]  /*62f0*/  ULDC UR4, c[0x0][0x608] ;  /* 0x0001820000047ab9 */ /* 0x000fc40000000800 */
[--C-:B------:R-:W-:Y:S01]  /*6300*/  SHF.R.U64 R20, R18, UR4, R5.reuse ;  /* 0x0000000412147c19 */ /* 0x100fe20008001205 */
[----:B------:R0:W1:Y:S01]  /*6310*/  F2I.U32.TRUNC.NTZ R22, R10 ;  /* 0x0000000a00167305 */ /* 0x000062000020f000 */
[----:B------:R-:W-:Y:S01]  /*6320*/  SHF.R.U32.HI R5, RZ, UR4, R5 ;  /* 0x00000004ff057c19 */ /* 0x000fe20008011605 */
[----:B------:R-:W-:-:S03]  /*6330*/  ULDC UR4, c[0x0][0x658] ;  /* 0x0001960000047ab9 */ /* 0x000fc60000000800 */
[--C-:B------:R-:W-:Y:S02]  /*6340*/  SHF.R.U64 R19, R20, UR4, R5.reuse ;  /* 0x0000000414137c19 */ /* 0x100fe40008001205 */
[----:B------:R-:W-:-:S03]  /*6350*/  SHF.R.U32.HI R23, RZ, UR4, R5 ;  /* 0x00000004ff177c19 */ /* 0x000fc60008011605 */
[----:B------:R-:W-:Y:S02]  /*6360*/  IMAD.MOV.U32 R4, RZ, RZ, R19 ;  /* 0x000000ffff047224 */ /* 0x000fe400078e0013 */
[----:B------:R-:W-:Y:S01]  /*6370*/  IMAD.MOV.U32 R5, RZ, RZ, R23 ;  /* 0x000000ffff057224 */ /* 0x000fe200078e0017 */
[----:B0-----:R-:W-:Y:S06]  /*6380*/  @!P1 BRA `(.L_x_121) ;  /* 0x0000000000289947 */ /* 0x001fec0003800000 */
        /* <DEDUP_REMOVED lines=10> */
.L_x_121:
[----:B------:R-:W-:Y:S01]  /*6430*/  ULDC UR4, c[0x0][0x648] ;  /* 0x0001920000047ab9 */ /* 0x000fe20000000800 */
[----:B-1----:R-:W-:Y:S01]  /*6440*/  IMAD.MOV R22, RZ, RZ, -R22 ;  /* 0x000000ffff167224 */ /* 0x002fe200078e0a16 */
[----:B------:R-:W-:Y:S01]  /*6450*/  SHF.R.U64 R5, R4, UR4, R5 ;  /* 0x0000000404057c19 */ /* 0x000fe20008001205 */
[----:B------:R-:W-:Y:S01]  /*6460*/  ULDC UR4, c[0x0][0x638] ;  /* 0x00018e0000047ab9 */ /* 0x000fe20000000800 */
[----:B------:R-:W-:Y:S01]  /*6470*/  LOP3.LUT R4, R20, UR19, RZ, 0xc0, !PT ;  /* 0x0000001314047c12 */ /* 0x000fe2000f8ec0ff */
[----:B--2---:R-:W-:Y:S01]  /*6480*/  @P4 IMAD R17, R21, R22, R6 ;  /* 0x0000001615114224 */ /* 0x004fe200078e0206 */
[----:B------:R-:W-:Y:S01]  /*6490*/  LOP3.LUT R18, R18, UR18, RZ, 0xc0, !PT ;  /* 0x0000001212127c12 */ /* 0x000fe2000f8ec0ff */
[----:B------:R-:W-:Y:S01]  /*64a0*/  IMAD.MOV R6, RZ, RZ, -R5 ;  /* 0x000000ffff067224 */ /* 0x000fe200078e0a05 */
[----:B------:R-:W-:Y:S01]  /*64b0*/  ULDC UR5, c[0x0][0x610] ;  /* 0x0001840000057ab9 */ /* 0x000fe20000000800 */
[----:B------:R-:W-:Y:S02]  /*64c0*/  IMAD R4, R5, UR20, R4 ;  /* 0x0000001405047c24 */ /* 0x000fe4000f8e0204 */
[----:B------:R-:W-:Y:S01]  /*64d0*/  IMAD R19, R6, UR4, R19 ;  /* 0x0000000406137c24 */ /* 0x000fe2000f8e0213 */
[----:B------:R-:W-:Y:S01]  /*64e0*/  ULDC UR4, c[0x0][0x600] ;  /* 0x0001800000047ab9 */ /* 0x000fe20000000800 */
[----:B------:R-:W-:-:S02]  /*64f0*/  IMAD R17, R4, UR5, R17 ;  /* 0x0000000504117c24 */ /* 0x000fc4000f8e0211 */
[----:B------:R-:W-:Y:S02]  /*6500*/  IMAD R6, R19, UR4, R18 ;  /* 0x0000000413067c24 */ /* 0x000fe4000f8e0212 */
[----:B------:R-:W-:Y:S02]  /*6510*/  IMAD.MOV.U32 R10, RZ, RZ, 0x1 ;  /* 0x00000001ff0a7424 */ /* 0x000fe400078e00ff */
[----:B------:R-:W-:Y:S01]  /*6520*/  IMAD.MOV.U32 R5, RZ, RZ, R16 ;  /* 0x000000ffff057224 */ /* 0x000fe200078e0010 */
[----:B------:R-:W-:Y:S02]  /*6530*/  SEL R4, R6, R17, !P4 ;  /* 0x0000001106047207 */ /* 0x000fe40006000000 */
[----:B------:R-:W-:-:S07]  /*6540*/  SEL R6, R17, R6, !P4 ;  /* 0x0000000611067207 */ /* 0x000fce0006000000 */
.L_x_119:
[----:B------:R-:W-:Y:S05]  /*6550*/  BSYNC B1 ;  /* 0x0000000000017941 */ /* 0x000fea0003800000 */
.L_x_118:
[----:B------:R-:W-:-:S13]  /*6560*/  LOP3.LUT P1, RZ, R10, 0xff, RZ, 0xc0, !PT ;  /* 0x000000ff0aff7812 */ /* 0x000fda000782c0ff */
[----:B------:R-:W-:Y:S05]  /*6570*/  @P1 BRA `(.L_x_122) ;  /* 0xfffffff400401947 */ /* 0x000fea000383ffff */
[----:B------:R-:W-:Y:S05]  /*6580*/  BSYNC B0 ;  /* 0x0000000000007941 */ /* 0x000fea0003800000 */
.L_x_110:
[----:B------:R-:W-:-:S03]  /*6590*/  UMOV UR4, 0xffffffff ;  /* 0xffffffff00047882 */ /* 0x000fc60000000000 */
[----:B------:R-:W-:Y:S05]  /*65a0*/  BRA.DIV UR4, `(.L_x_123) ;  /* 0x0000000604287947 */ /* 0x000fea000b800000 */
[----:B------:R-:W-:-:S13]  /*65b0*/  ELECT P0, URZ, PT ;  /* 0x00000000003f782f */ /* 0x000fda0003800000 */
.L_x_138:
[----:B------:R-:W-:Y:S04]  /*65c0*/  BSSY B0, `(.L_x_124) ;  /* 0x0000022000007945 */ /* 0x000fe80003800000 */
[----:B------:R-:W-:Y:S05]  /*65d0*/  @!P0 BRA `(.L_x_125) ;  /* 0x0000000000808947 */ /* 0x000fea0003800000 */
[----:B------:R-:W-:-:S04]  /*65e0*/  LOP3.LUT R7, R7, 0x2, RZ, 0xfc, !PT ;  /* 0x0000000207077812 */ /* 0x000fc800078efcff */
[----:B------:R-:W-:-:S13]  /*65f0*/  ISETP.NE.AND P0, PT, R7, 0x3, PT ;  /* 0x000000030700780c */ /* 0x000fda0003f05270 */
[----:B------:R-:W-:Y:S05]  /*6600*/  @!P0 BRA `(.L_x_126) ;  /* 0x0000000000048947 */ /* 0x000fea0003800000 */
[----:B------:R-:W-:Y:S01]  /*6610*/  BPT.TRAP 0x1 ;  /* 0x000000040000795c */ /* 0x000fe20000300000 */
.L_x_126:
[----:B------:R-:W0:Y:S01]  /*6620*/  S2R R3, SR_CgaCtaId ;  /* 0x0000000000037919 */ /* 0x000e220000008800 */
[----:B------:R-:W-:Y:S02]  /*6630*/  MOV R0, 0x400 ;  /* 0x0000040000007802 */ /* 0x000fe40000000f00 */
[----:B------:R-:W-:Y:S02]  /*6640*/  SHF.L.U32 R2, R12, 0x1f, RZ ;  /* 0x0000001f0c027819 */ /* 0x000fe400000006ff */
[----:B0-----:R-:W-:-:S05]  /*6650*/  LEA R0, R3, R0, 0x18 ;  /* 0x0000000003007211 */ /* 0x001fca00078ec0ff */
[----:B------:R-:W-:-:S04]  /*6660*/  VIADD R0, R0, 0x18 ;  /* 0x0000001800007836 */ /* 0x000fc80000000000 */
[C---:B------:R-:W-:Y:S02]  /*6670*/  IMAD R7, R15.reuse, 0x8, R0 ;  /* 0x000000080f077824 */ /* 0x040fe400078e0200 */
[----:B------:R-:W-:Y:S02]  /*6680*/  VIADD R15, R15, 0x1 ;  /* 0x000000010f0f7836 */ /* 0x000fe40000000000 */
[----:B------:R-:W0:Y:S03]  /*6690*/  SYNCS.PHASECHK.TRANS64.TRYWAIT P0, [R7+URZ], R2 ;  /* 0x00000002070075a7 */ /* 0x000e26000800017f */
[----:B------:R-:W-:-:S04]  /*66a0*/  ISETP.NE.AND P1, PT, R15, 0x3, PT ;  /* 0x000000030f00780c */ /* 0x000fc80003f25270 */
[----:B------:R-:W-:Y:S02]  /*66b0*/  SEL R3, RZ, 0x1, P1 ;  /* 0x00000001ff037807 */ /* 0x000fe40000800000 */
[----:B------:R-:W-:Y:S02]  /*66c0*/  SEL R15, R15, RZ, P1 ;  /* 0x000000ff0f0f7207 */ /* 0x000fe40000800000 */
[----:B------:R-:W-:-:S03]  /*66d0*/  LOP3.LUT R9, R12, R3, RZ, 0x3c, !PT ;  /* 0x000000030c097212 */ /* 0x000fc600078e3cff */
[----:B------:R-:W-:Y:S01]  /*66e0*/  IMAD R6, R15, 0x8, R0 ;  /* 0x000000080f067824 */ /* 0x000fe200078e0200 */
[----:B------:R-:W-:Y:S01]  /*66f0*/  SHF.L.U32 R5, R9, 0x1f, RZ ;  /* 0x0000001f09057819 */ /* 0x000fe200000006ff */
[----:B0-----:R-:W-:Y:S06]  /*6700*/  @!P0 BRA `(.L_x_127) ;  /* 0x0000000000f48947 */ /* 0x001fec0003800000 */
.L_x_139:
[----:B------:R-:W1:Y:S01]  /*6710*/  SYNCS.PHASECHK.TRANS64.TRYWAIT P0, [R6+URZ], R5 ;  /* 0x00000005060075a7 */ /* 0x000e62000800017f */
[----:B0-----:R-:W-:-:S05]  /*6720*/  VIADD R2, R15, 0x1 ;  /* 0x000000010f027836 */ /* 0x001fca0000000000 */
[----:B------:R-:W-:-:S04]  /*6730*/  ISETP.NE.AND P1, PT, R2, 0x3, PT ;  /* 0x000000030200780c */ /* 0x000fc80003f25270 */
[----:B------:R-:W-:Y:S02]  /*6740*/  SEL R4, RZ, 0x1, P1 ;  /* 0x00000001ff047807 */ /* 0x000fe40000800000 */
[----:B------:R-:W-:Y:S02]  /*6750*/  SEL R3, R2, RZ, P1 ;  /* 0x000000ff02037207 */ /* 0x000fe40000800000 */
[----:B------:R-:W-:Y:S01]  /*6760*/  LOP3.LUT R4, R9, R4, RZ, 0x3c, !PT ;  /* 0x0000000409047212 */ /* 0x000fe200078e3cff */
[----:B-1----:R-:W-:Y:S06]  /*6770*/  @!P0 BRA `(.L_x_128) ;  /* 0x0000000000ec8947 */ /* 0x002fec0003800000 */
.L_x_140:
[----:B------:R-:W-:Y:S01]  /*6780*/  IMAD R3, R3, 0x8, R0 ;  /* 0x0000000803037824 */ /* 0x000fe200078e0200 */
[----:B------:R-:W-:-:S07]  /*6790*/  SHF.L.U32 R0, R4, 0x1f, RZ ;  /* 0x0000001f04007819 */ /* 0x000fce00000006ff */
.L_x_129:
[----:B-1----:R1:W2:Y:S02]  /*67a0*/  SYNCS.PHASECHK.TRANS64.TRYWAIT P0, [R3+URZ], R0 ;  /* 0x00000000030075a7 */ /* 0x0022a4000800017f */
[----:B--2---:R-:W-:Y:S05]  /*67b0*/  @!P0 NANOSLEEP.SYNCS 0x989680 ;  /* 0x009896800000895d */ /* 0x004fea0003900000 */
[----:B------:R-:W2:Y:S02]  /*67c0*/  @!P0 SYNCS.PHASECHK.TRANS64 P0, [R3+URZ], R0 ;  /* 0x00000000030085a7 */ /* 0x000ea4000800007f */
[----:B--2---:R-:W-:Y:S05]  /*67d0*/  @!P0 BRA `(.L_x_129) ;  /* 0xfffffffc00f08947 */ /* 0x004fea000383ffff */
.L_x_125:
[----:B------:R-:W-:Y:S05]  /*67e0*/  BSYNC B0 ;  /* 0x0000000000007941 */ /* 0x000fea0003800000 */
.L_x_124:
[----:B------:R-:W-:Y:S05]  /*67f0*/  EXIT ;  /* 0x000000000000794d */ /* 0x000fea0003800000 */
.L_x_19:
[----:B0-----:R-:W-:-:S04]  /*6800*/  IMAD.U32 R17, RZ, RZ, UR11 ;  /* 0x0000000bff117e24 */ /* 0x001fc8000f8e00ff */
[----:B------:R0:W1:Y:S03]  /*6810*/  SYNCS.PHASECHK.TRANS64.TRYWAIT P0, [R17+URZ+-0x8], R16 ;  /* 0xfffff810110075a7 */ /* 0x000066000800017f */
[----:B-1----:R-:W-:Y:S05]  /*6820*/  @!P0 NANOSLEEP.SYNCS 0x989680 ;  /* 0x009896800000895d */ /* 0x002fea0003900000 */
[----:B------:R-:W1:Y:S02]  /*6830*/  @!P0 SYNCS.PHASECHK.TRANS64 P0, [R17+URZ+-0x8], R16 ;  /* 0xfffff810110085a7 */ /* 0x000e64000800007f */
[----:B-1----:R-:W-:Y:S05]  /*6840*/  @!P0 BRA `(.L_x_19) ;  /* 0xfffffffc00ec8947 */ /* 0x002fea000383ffff */
[----:B------:R-:W-:Y:S05]  /*6850*/  BRA `(.L_x_130) ;  /* 0xffffffac00a47947 */ /* 0x000fea000383ffff */
.L_x_24:
[----:B-1----:R-:W-:-:S04]  /*6860*/  IMAD.U32 R17, RZ, RZ, UR6 ;  /* 0x00000006ff117e24 */ /* 0x002fc8000f8e00ff */
[----:B------:R1:W4:Y:S03]  /*6870*/  SYNCS.PHASECHK.TRANS64.TRYWAIT P0, [R17+URZ], R16 ;  /* 0x00000010110075a7 */ /* 0x000326000800017f */
[----:B----4-:R-:W-:Y:S05]  /*6880*/  @!P0 NANOSLEEP.SYNCS 0x989680 ;  /* 0x009896800000895d */ /* 0x010fea0003900000 */
[----:B------:R-:W4:Y:S02]  /*6890*/  @!P0 SYNCS.PHASECHK.TRANS64 P0, [R17+URZ], R16 ;  /* 0x00000010110085a7 */ /* 0x000f24000800007f */
[----:B----4-:R-:W-:Y:S05]  /*68a0*/  @!P0 BRA `(.L_x_24) ;  /* 0xfffffffc00ec8947 */ /* 0x010fea000383ffff */
[----:B------:R-:W-:Y:S05]  /*68b0*/  BRA `(.L_x_23) ;  /* 0xffffffb0004c7947 */ /* 0x000fea000383ffff */
.L_x_30:
[----:B-1----:R-:W-:-:S04]  /*68c0*/  IMAD.U32 R19, RZ, RZ, UR16 ;  /* 0x00000010ff137e24 */ /* 0x002fc8000f8e00ff */
[----:B------:R1:W4:Y:S03]  /*68d0*/  SYNCS.PHASECHK.TRANS64.TRYWAIT P0, [R19+URZ], R18 ;  /* 0x00000012130075a7 */ /* 0x000326000800017f */
[----:B----4-:R-:W-:Y:S05]  /*68e0*/  @!P0 NANOSLEEP.SYNCS 0x989680 ;  /* 0x009896800000895d */ /* 0x010fea0003900000 */
[----:B------:R-:W4:Y:S02]  /*68f0*/  @!P0 SYNCS.PHASECHK.TRANS64 P0, [R19+URZ], R18 ;  /* 0x00000012130085a7 */ /* 0x000f24000800007f */
[----:B----4-:R-:W-:Y:S05]  /*6900*/  @!P0 BRA `(.L_x_30) ;  /* 0xfffffffc00ec8947 */ /* 0x010fea000383ffff */
[----:B------:R-:W-:Y:S05]  /*6910*/  BRA `(.L_x_29) ;  /* 0xffffffb400d07947 */ /* 0x000fea000383ffff */
.L_x_38:
[----:B0-----:R-:W-:-:S04]  /*6920*/  IMAD.U32 R17, RZ, RZ, UR11 ;  /* 0x0000000bff117e24 */ /* 0x001fc8000f8e00ff */
[----:B------:R0:W1:Y:S03]  /*6930*/  SYNCS.PHASECHK.TRANS64.TRYWAIT P0, [R17+URZ+0x8], R16 ;  /* 0x00000810110075a7 */ /* 0x000066000800017f */
[----:B-1----:R-:W-:Y:S05]  /*6940*/  @!P0 NANOSLEEP.SYNCS 0x989680 ;  /* 0x009896800000895d */ /* 0x002fea0003900000 */
[----:B------:R-:W1:Y:S02]  /*6950*/  @!P0 SYNCS.PHASECHK.TRANS64 P0, [R17+URZ+0x8], R16 ;  /* 0x00000810110085a7 */ /* 0x000e64000800007f */
[----:B-1----:R-:W-:Y:S05]  /*6960*/  @!P0 BRA `(.L_x_38) ;  /* 0xfffffffc00ec8947 */ /* 0x002fea000383ffff */
[----:B------:R-:W-:Y:S05]  /*6970*/  BRA `(.L_x_131) ;  /* 0xffffffc0004c7947 */ /* 0x000fea000383ffff */
.L_x_111:
[----:B------:R-:W-:Y:S01]  /*6980*/  BSSY B1, `(.L_x_132) ;  /* 0x0000006000017945 */ /* 0x000fe20003800000 */
[----:B------:R-:W-:-:S07]  /*6990*/  IMAD.MOV.U32 R10, RZ, RZ, -0x1 ;  /* 0xffffffffff0a7424 */ /* 0x000fce00078e00ff */
[----:B------:R-:W-:Y:S05]  /*69a0*/  WARPSYNC.COLLECTIVE R10, `(.L_x_133) ;  /* 0x000000000a0c7348 */ /* 0x000fea0003c00000 */
[----:B------:R-:W-:Y:S02]  /*69b0*/  ELECT P1, UR62, PT ;  /* 0x00000000003e782f */ /* 0x000fe40003820000 */
[----:B------:R-:W-:Y:S01]  /*69c0*/  MOV R10, UR62 ;  /* 0x0000003e000a7c02 */ /* 0x000fe20008000f00 */
[----:B------:R-:W-:Y:S10]  /*69d0*/  ENDCOLLECTIVE ;  /* 0x000000000000791b */ /* 0x000ff40003800000 */
.L_x_133:
[----:B------:R-:W-:Y:S05]  /*69e0*/  BSYNC B1 ;  /* 0x0000000000017941 */ /* 0x000fea0003800000 */
.L_x_132:
[----:B------:R-:W-:Y:S05]  /*69f0*/  BRA `(.L_x_134) ;  /* 0xfffffff0002c7947 */ /* 0x000fea000383ffff */
.L_x_114:
[----:B-1----:R1:W2:Y:S02]  /*6a00*/  SYNCS.PHASECHK.TRANS64.TRYWAIT P1, [R19+URZ+0x18], R10 ;  /* 0x0000180a130075a7 */ /* 0x0022a4000802017f */
[----:B--2---:R-:W-:Y:S05]  /*6a10*/  @!P1 NANOSLEEP.SYNCS 0x989680 ;  /* 0x009896800000995d */ /* 0x004fea0003900000 */
[----:B------:R-:W2:Y:S02]  /*6a20*/  @!P1 SYNCS.PHASECHK.TRANS64 P1, [R19+URZ+0x18], R10 ;  /* 0x0000180a130095a7 */ /* 0x000ea4000802007f */
[----:B--2---:R-:W-:Y:S05]  /*6a30*/  @!P1 BRA `(.L_x_114) ;  /* 0xfffffffc00f09947 */ /* 0x004fea000383ffff */
[----:B------:R-:W-:Y:S05]  /*6a40*/  BRA `(.L_x_135) ;  /* 0xfffffff000607947 */ /* 0x000fea000383ffff */
.L_x_123:
[----:B------:R-:W-:Y:S01]  /*6a50*/  BSSY B0, `(.L_x_136) ;  /* 0x0000006000007945 */ /* 0x000fe20003800000 */
[----:B------:R-:W-:-:S07]  /*6a60*/  IMAD.MOV.U32 R10, RZ, RZ, -0x1 ;  /* 0xffffffffff0a7424 */ /* 0x000fce00078e00ff */
[----:B------:R-:W-:Y:S05]  /*6a70*/  WARPSYNC.COLLECTIVE R10, `(.L_x_137) ;  /* 0x000000000a0c7348 */ /* 0x000fea0003c00000 */
[----:B------:R-:W-:Y:S02]  /*6a80*/  ELECT P1, UR62, PT ;  /* 0x00000000003e782f */ /* 0x000fe40003820000 */
[----:B------:R-:W-:Y:S01]  /*6a90*/  MOV R10, UR62 ;  /* 0x0000003e000a7c02 */ /* 0x000fe20008000f00 */
[----:B------:R-:W-:Y:S10]  /*6aa0*/  ENDCOLLECTIVE ;  /* 0x000000000000791b */ /* 0x000ff40003800000 */
.L_x_137:
[----:B------:R-:W-:Y:S05]  /*6ab0*/  BSYNC B0 ;  /* 0x0000000000007941 */ /* 0x000fea0003800000 */
.L_x_136:
[----:B------:R-:W-:Y:S01]  /*6ac0*/  PLOP3.LUT P0, PT, P1, PT, PT, 0x80, 0x0 ;  /* 0x000000000000781c */ /* 0x000fe20000f0f070 */
[----:B------:R-:W-:-:S12]  /*6ad0*/  BRA `(.L_x_138) ;  /* 0xfffffff800b87947 */ /* 0x000fd8000383ffff */
.L_x_127:
[----:B0-----:R0:W1:Y:S02]  /*6ae0*/  SYNCS.PHASECHK.TRANS64.TRYWAIT P0, [R7+URZ], R2 ;  /* 0x00000002070075a7 */ /* 0x001064000800017f */
[----:B-1----:R-:W-:Y:S05]  /*6af0*/  @!P0 NANOSLEEP.SYNCS 0x989680 ;  /* 0x009896800000895d */ /* 0x002fea0003900000 */
[----:B------:R-:W1:Y:S02]  /*6b00*/  @!P0 SYNCS.PHASECHK.TRANS64 P0, [R7+URZ], R2 ;  /* 0x00000002070085a7 */ /* 0x000e64000800007f */
[----:B-1----:R-:W-:Y:S05]  /*6b10*/  @!P0 BRA `(.L_x_127) ;  /* 0xfffffffc00f08947 */ /* 0x002fea000383ffff */
[----:B------:R-:W-:Y:S05]  /*6b20*/  BRA `(.L_x_139) ;  /* 0xfffffff800f87947 */ /* 0x000fea000383ffff */
.L_x_128:
[----:B0-----:R0:W1:Y:S02]  /*6b30*/  SYNCS.PHASECHK.TRANS64.TRYWAIT P0, [R6+URZ], R5 ;  /* 0x00000005060075a7 */ /* 0x001064000800017f */
[----:B-1----:R-:W-:Y:S05]  /*6b40*/  @!P0 NANOSLEEP.SYNCS 0x989680 ;  /* 0x009896800000895d */ /* 0x002fea0003900000 */
[----:B------:R-:W1:Y:S02]  /*6b50*/  @!P0 SYNCS.PHASECHK.TRANS64 P0, [R6+URZ], R5 ;  /* 0x00000005060085a7 */ /* 0x000e64000800007f */
[----:B-1----:R-:W-:Y:S05]  /*6b60*/  @!P0 BRA `(.L_x_128) ;  /* 0xfffffffc00f08947 */ /* 0x002fea000383ffff */
[----:B------:R-:W-:Y:S05]  /*6b70*/  BRA `(.L_x_140) ;  /* 0xfffffffc00007947 */ /* 0x000fea000383ffff */
.L_x_141:
[----:B------:R-:W-:-:S00]  /*6b80*/  BRA `(.L_x_141) ;  /* 0xfffffffc00fc7947 */ /* 0x000fc0000383ffff */
[----:B------:R-:W-:-:S00]  /*6b90*/  NOP ;  /* 0x0000000000007918 */ /* 0x000fc00000000000 */
        /* <DEDUP_REMOVED lines=14> */
.L_x_142:


//--------------------- .nv.shared._ZN7cutlass13device_kernelINS_4gemm6kernel13GemmUniversalIN4cute5tupleIJiiiiEEENS1_10collective13CollectiveMmaINS1_37MainloopSm90TmaGmmaWarpSpecializedFP8ILi3ENS5_IJNS4_1CILi2EEENSA_ILi1EEESC_EEENS1_32KernelTmaWarpSpecializedPingpongEEENS5_IJNSA_ILi64EEESG_NSA_ILi128EEEEEENS_12float_e4m3_tENS5_IJlSC_lEEESJ_SK_NS4_8TiledMMAINS4_8MMA_AtomIJNS4_4SM904GMMA30MMA_64x64x32_F32E4M3E4M3_SS_TNILNSO_7ScaleInE1ELSQ_1EEEEEENS4_6LayoutINS5_IJSC_SC_SC_EEENS5_IJNSA_ILi0EEESV_SV_EEEEENS5_IJNS4_10UnderscoreESY_SY_EEEEENS4_13SM90_TMA_LOADENS4_14ComposedLayoutINS4_7SwizzleILi3ELi4ELi3EEENS4_18smem_ptr_flag_bitsILi8EEENST_INS5_IJNSA_ILi8EEESH_EEENS5_IJSH_SC_EEEEEEEvNS4_8identityENS4_23SM90_TMA_LOAD_MULTICASTES1B_vS1C_EENS_8epilogue10collective6detail29Sm90TmaWarpSpecializedAdapterINS1G_15DefaultEpilogueISJ_SK_SK_NS1F_6thread17LinearCombinationISJ_Li1EffLNS1K_9ScaleType4KindE0ELNS_15FloatRoundStyleE2ESJ_EENS1_15EpilogueDefaultEEEEEvvEEEEvNT_6ParamsE --------------------------
	.section	.nv.shared._ZN7cutlass13device_kernelINS_4gemm6kernel13GemmUniversalIN4cute5tupleIJiiiiEEENS1_10collective13CollectiveMmaINS1_37MainloopSm90TmaGmmaWarpSpecializedFP8ILi3ENS5_IJNS4_1CILi2EEENSA_ILi1EEESC_EEENS1_32KernelTmaWarpSpecializedPingpongEEENS5_IJNSA_ILi64EEESG_NSA_ILi128EEEEEENS_12float_e4m3_tENS5_IJlSC_lEEESJ_SK_NS4_8TiledMMAINS4_8MMA_AtomIJNS4_4SM904GMMA30MMA_64x64x32_F32E4M3E4M3_SS_TNILNSO_7ScaleInE1ELSQ_1EEEEEENS4_6LayoutINS5_IJSC_SC_SC_EEENS5_IJNSA_ILi0EEESV_SV_EEEEENS5_IJNS4_10UnderscoreESY_SY_EEEEENS4_13SM90_TMA_LOADENS4_14ComposedLayoutINS4_7SwizzleILi3ELi4ELi3EEENS4_18smem_ptr_flag_bitsILi8EEENST_INS5_IJNSA_ILi8EEESH_EEENS5_IJSH_SC_EEEEEEEvNS4_8identityENS4_23SM90_TMA_LOAD_MULTICASTES1B_vS1C_EENS_8epilogue10collective6detail29Sm90TmaWarpSpecializedAdapterINS1G_15DefaultEpilogueISJ_SK_SK_NS1F_6thread17LinearCombinationISJ_Li1EffLNS1K_9ScaleType4KindE0ELNS_15FloatRoundStyleE2ESJ_EENS1_15EpilogueDefaultEEEEEvvEEEEvNT_6ParamsE,"aw",@nobits
	.sectionflags	@""
	.align	16
	.zero		1024


//--------------------- .nv.shared.reserved.0     --------------------------
	.section	.nv.shared.reserved.0,"aw",@nobits
	.weak		__nv_reservedSMEM_offset_0_alias
	.size		__nv_reservedSMEM_offset_0_alias, 0, 0
	.other		__nv_reservedSMEM_offset_0_alias,@"STO_CUDA_RESERVED_SHARED STV_DEFAULT"
__nv_reservedSMEM_offset_0_alias:
	.zero		0


//--------------------- .nv.global                --------------------------
	.section	.nv.global,"aw",@nobits
.nv.global:
	.type		_ZN39_INTERNAL_3394d5ab_4_k_cu_db7a5a1e_36084cute1_E,@object
	.size		_ZN39_INTERNAL_3394d5ab_4_k_cu_db7a5a1e_36084cute1_E,(_ZN39_INTERNAL_3394d5ab_4_k_cu_db7a5a1e_36084cuda3std3__45__cpo6cbeginE - _ZN39_INTERNAL_3394d5ab_4_k_cu_db7a5a1e_36084cute1_E)
_ZN39_INTERNAL_3394d5ab_4_k_cu_db7a5a1e_36084cute1_E:
	.zero		1
	.type		_ZN39_INTERNAL_3394d5ab_4_k_cu_db7a5a1e_36084cuda3std3__45__cpo6cbeginE,@object
	.size		_ZN39_INTERNAL_3394d5ab_4_k_cu_db7a5a1e_36084cuda3std3__45__cpo6cbeginE,(_ZN39_INTERNAL_3394d5ab_4_k_cu_db7a5a1e_36084cuda3std3__48in_placeE - _ZN39_INTERNAL_3394d5ab_4_k_cu_db7a5a1e_36084cuda3std3__45__cpo6cbeginE)
_ZN39_INTERNAL_3394d5ab_4_k_cu_db7a5a1e_36084cuda3std3__45__cpo6cbeginE:
	.zero		1
	.type		_ZN39_INTERNAL_3394d5ab_4_k_cu_db7a5a1e_36084cuda3std3__48in_placeE,@object
	.size		_ZN39_INTERNAL_3394d5ab_4_k_cu_db7a5a1e_36084cuda3std3__48in_placeE,(_ZN39_INTERNAL_3394d5ab_4_k_cu_db7a5a1e_36084cuda3std6ranges3__45__cpo9iter_moveE - _ZN39_INTERNAL_3394d5ab_4_k_cu_db7a5a1e_36084cuda3std3__48in_placeE)
_ZN39_INTERNAL_3394d5ab_4_k_cu_db7a5a1e_36084cuda3std3__48in_placeE:
	.zero		1
	.type		_ZN39_INTERNAL_3394d5ab_4_k_cu_db7a5a1e_36084cuda3std6ranges3__45__cpo9iter_moveE,@object
	.size		_ZN39_INTERNAL_3394d5ab_4_k_cu_db7a5a1e_36084cuda3std6ranges3__45__cpo9iter_moveE,(_ZN39_INTERNAL_3394d5ab_4_k_cu_db7a5a1e_36084cuda3std3__45__cpo5beginE - _ZN39_INTERNAL_3394d5ab_4_k_cu_db7a5a1e_36084cuda3std6ranges3__45__cpo9iter_moveE)
_ZN39_INTERNAL_3394d5ab_4_k_cu_db7a5a1e_36084cuda3std6ranges3__45__cpo9iter_moveE:
	.zero		1
	.type		_ZN39_INTERNAL_3394d5ab_4_k_cu_db7a5a1e_36084cuda3std3__45__cpo5beginE,@object
	.size		_ZN39_INTERNAL_3394d5ab_4_k_cu_db7a5a1e_36084cuda3std3__45__cpo5beginE,(_ZN39_INTERNAL_3394d5ab_4_k_cu_db7a5a1e_36084cuda3std3__441_GLOBAL__N__3394d5ab_4_k_cu_db7a5a1e_36086ignoreE - _ZN39_INTERNAL_3394d5ab_4_k_cu_db7a5a1e_36084cuda3std3__45__cpo5beginE)
_ZN39_INTERNAL_3394d5ab_4_k_cu_db7a5a1e_36084cuda3std3__45__cpo5beginE:
	.zero		1
	.type		_ZN39_INTERNAL_3394d5ab_4_k_cu_db7a5a1e_36084cuda3std3__441_GLOBAL__N__3394d5ab_4_k_cu_db7a5a1e_36086ignoreE,@object
	.size		_ZN39_INTERNAL_3394d5ab_4_k_cu_db7a5a1e_36084cuda3std3__441_GLOBAL__N__3394d5ab_4_k_cu_db7a5a1e_36086ignoreE,(_ZN39_INTERNAL_3394d5ab_4_k_cu_db7a5a1e_36084cute7productE - _ZN39_INTERNAL_3394d5ab_4_k_cu_db7a5a1e_36084cuda3std3__441_GLOBAL__N__3394d5ab_4_k_cu_db7a5a1e_36086ignoreE)
_ZN39_INTERNAL_3394d5ab_4_k_cu_db7a5a1e_36084cuda3std3__441_GLOBAL__N__3394d5ab_4_k_cu_db7a5a1e_36086ignoreE:
	.zero		1
	.type		_ZN39_INTERNAL_3394d5ab_4_k_cu_db7a5a1e_36084cute7productE,@object
	.size		_ZN39_INTERNAL_3394d5ab_4_k_cu_db7a5a1e_36084cute7productE,(_ZN39_INTERNAL_3394d5ab_4_k_cu_db7a5a1e_36084cuda3std3__45__cpo3endE - _ZN39_INTERNAL_3394d5ab_4_k_cu_db7a5a1e_36084cute7productE)
_ZN39_INTERNAL_3394d5ab_4_k_cu_db7a5a1e_36084cute7productE:
	.zero		1
	.type		_ZN39_INTERNAL_3394d5ab_4_k_cu_db7a5a1e_36084cuda3std3__45__cpo3endE,@object
	.size		_ZN39_INTERNAL_3394d5ab_4_k_cu_db7a5a1e_36084cuda3std3__45__cpo3endE,(_ZN39_INTERNAL_3394d5ab_4_k_cu_db7a5a1e_36084cuda3std3__419piecewise_constructE - _ZN39_INTERNAL_3394d5ab_4_k_cu_db7a5a1e_36084cuda3std3__45__cpo3endE)
_ZN39_INTERNAL_3394d5ab_4_k_cu_db7a5a1e_36084cuda3std3__45__cpo3endE:
	.zero		1
	.type		_ZN39_INTERNAL_3394d5ab_4_k_cu_db7a5a1e_36084cuda3std3__419piecewise_constructE,@object
	.size		_ZN39_INTERNAL_3394d5ab_4_k_cu_db7a5a1e_36084cuda3std3__419piecewise_constructE,(_ZN39_INTERNAL_3394d5ab_4_k_cu_db7a5a1e_36084cuda3std3__45__cpo4cendE - _ZN39_INTERNAL_3394d5ab_4_k_cu_db7a5a1e_36084cuda3std3__419piecewise_constructE)
_ZN39_INTERNAL_3394d5ab_4_k_cu_db7a5a1e_36084cuda3std3__419piecewise_constructE:
	.zero		1
	.type		_ZN39_INTERNAL_3394d5ab_4_k_cu_db7a5a1e_36084cuda3std3__45__cpo4cendE,@object
	.size		_ZN39_INTERNAL_3394d5ab_4_k_cu_db7a5a1e_36084cuda3std3__45__cpo4cendE,(_ZN39_INTERNAL_3394d5ab_4_k_cu_db7a5a1e_36084cuda3std6ranges3__45__cpo4swapE - _ZN39_INTERNAL_3394d5ab_4_k_cu_db7a5a1e_36084cuda3std3__45__cpo4cendE)
_ZN39_INTERNAL_3394d5ab_4_k_cu_db7a5a1e_36084cuda3std3__45__cpo4cendE:
	.zero		1
	.type		_ZN39_INTERNAL_3394d5ab_4_k_cu_db7a5a1e_36084cuda3std6ranges3__45__cpo4swapE,@object
	.size		_ZN39_INTERNAL_3394d5ab_4_k_cu_db7a5a1e_36084cuda3std6ranges3__45__cpo4swapE,(.L_7 - _ZN39_INTERNAL_3394d5ab_4_k_cu_db7a5a1e_36084cuda3std6ranges3__45__cpo4swapE)
_ZN39_INTERNAL_3394d5ab_4_k_cu_db7a5a1e_36084cuda3std6ranges3__45__cpo4swapE:
	.zero		1
.L_7:


//--------------------- .nv.constant0._ZN7cutlass13device_kernelINS_4gemm6kernel13GemmUniversalIN4cute5tupleIJiiiiEEENS1_10collective13CollectiveMmaINS1_37MainloopSm90TmaGmmaWarpSpecializedFP8ILi3ENS5_IJNS4_1CILi2EEENSA_ILi1EEESC_EEENS1_32KernelTmaWarpSpecializedPingpongEEENS5_IJNSA_ILi64EEESG_NSA_ILi128EEEEEENS_12float_e4m3_tENS5_IJlSC_lEEESJ_SK_NS4_8TiledMMAINS4_8MMA_AtomIJNS4_4SM904GMMA30MMA_64x64x32_F32E4M3E4M3_SS_TNILNSO_7ScaleInE1ELSQ_1EEEEEENS4_6LayoutINS5_IJSC_SC_SC_EEENS5_IJNSA_ILi0EEESV_SV_EEEEENS5_IJNS4_10UnderscoreESY_SY_EEEEENS4_13SM90_TMA_LOADENS4_14ComposedLayoutINS4_7SwizzleILi3ELi4ELi3EEENS4_18smem_ptr_flag_bitsILi8EEENST_INS5_IJNSA_ILi8EEESH_EEENS5_IJSH_SC_EEEEEEEvNS4_8identityENS4_23SM90_TMA_LOAD_MULTICASTES1B_vS1C_EENS_8epilogue10collective6detail29Sm90TmaWarpSpecializedAdapterINS1G_15DefaultEpilogueISJ_SK_SK_NS1F_6thread17LinearCombinationISJ_Li1EffLNS1K_9ScaleType4KindE0ELNS_15FloatRoundStyleE2ESJ_EENS1_15EpilogueDefaultEEEEEvvEEEEvNT_6ParamsE --------------------------
	.section	.nv.constant0._ZN7cutlass13device_kernelINS_4gemm6kernel13GemmUniversalIN4cute5tupleIJiiiiEEENS1_10collective13CollectiveMmaINS1_37MainloopSm90TmaGmmaWarpSpecializedFP8ILi3ENS5_IJNS4_1CILi2EEENSA_ILi1EEESC_EEENS1_32KernelTmaWarpSpecializedPingpongEEENS5_IJNSA_ILi64EEESG_NSA_ILi128EEEEEENS_12float_e4m3_tENS5_IJlSC_lEEESJ_SK_NS4_8TiledMMAINS4_8MMA_AtomIJNS4_4SM904GMMA30MMA_64x64x32_F32E4M3E4M3_SS_TNILNSO_7ScaleInE1ELSQ_1EEEEEENS4_6LayoutINS5_IJSC_SC_SC_EEENS5_IJNSA_ILi0EEESV_SV_EEEEENS5_IJNS4_10UnderscoreESY_SY_EEEEENS4_13SM90_TMA_LOADENS4_14ComposedLayoutINS4_7SwizzleILi3ELi4ELi3EEENS4_18smem_ptr_flag_bitsILi8EEENST_INS5_IJNSA_ILi8EEESH_EEENS5_IJSH_SC_EEEEEEEvNS4_8identityENS4_23SM90_TMA_LOAD_MULTICASTES1B_vS1C_EENS_8epilogue10collective6detail29Sm90TmaWarpSpecializedAdapterINS1G_15DefaultEpilogueISJ_SK_SK_NS1F_6thread17LinearCombinationISJ_Li1EffLNS1K_9ScaleType4KindE0ELNS_15FloatRoundStyleE2ESJ_EENS1_15EpilogueDefaultEEEEEvvEEEEvNT_6ParamsE,"a",@progbits
	.sectionflags	@""
	.align	4
.nv.constant0._ZN7cutlass13device_kernelINS_4gemm6kernel13GemmUniversalIN4cute5tupleIJiiiiEEENS1_10collective13CollectiveMmaINS1_37MainloopSm90TmaGmmaWarpSpecializedFP8ILi3ENS5_IJNS4_1CILi2EEENSA_ILi1EEESC_EEENS1_32KernelTmaWarpSpecializedPingpongEEENS5_IJNSA_ILi64EEESG_NSA_ILi128EEEEEENS_12float_e4m3_tENS5_IJlSC_lEEESJ_SK_NS4_8TiledMMAINS4_8MMA_AtomIJNS4_4SM904GMMA30MMA_64x64x32_F32E4M3E4M3_SS_TNILNSO_7ScaleInE1ELSQ_1EEEEEENS4_6LayoutINS5_IJSC_SC_SC_EEENS5_IJNSA_ILi0EEESV_SV_EEEEENS5_IJNS4_10UnderscoreESY_SY_EEEEENS4_13SM90_TMA_LOADENS4_14ComposedLayoutINS4_7SwizzleILi3ELi4ELi3EEENS4_18smem_ptr_flag_bitsILi8EEENST_INS5_IJNSA_ILi8EEESH_EEENS5_IJSH_SC_EEEEEEEvNS4_8identityENS4_23SM90_TMA_LOAD_MULTICASTES1B_vS1C_EENS_8epilogue10collective6detail29Sm90TmaWarpSpecializedAdapterINS1G_15DefaultEpilogueISJ_SK_SK_NS1F_6thread17LinearCombinationISJ_Li1EffLNS1K_9ScaleType4KindE0ELNS_15FloatRoundStyleE2ESJ_EENS1_15EpilogueDefaultEEEEEvvEEEEvNT_6ParamsE:
	.zero		1664


//--------------------- SYMBOLS --------------------------

	.type		.nv.reservedSmem.offset0,@object
	.size		.nv.reservedSmem.offset0,0x4
